	.target	sm_90a

	.elftype	@"ET_EXEC"


//--------------------- .note.nv.tkinfo           --------------------------
	.section	.note.nv.tkinfo,"",@"SHT_NOTE"
	.sectionflags	@"SHF_NOTE_NV_TKINFO"
	.tkinfo
        /*0018*/ 	.word	0x00000002
        /*0030*/ 	.string	""
        /*0030*/ 	.string	"ptxas"
        /*0030*/ 	.string	"Cuda compilation tools, release 13.0, V13.0.88"
        /*0030*/ 	.string	"Build cuda_13.0.r13.0/compiler.36424714_0"
        /*0030*/ 	.string	"-arch sm_90a -m 64 "



//--------------------- .note.nv.cuinfo           --------------------------
	.section	.note.nv.cuinfo,"",@"SHT_NOTE"
	.sectionflags	@"SHF_NOTE_NV_CUINFO"
        /*0018*/ 	.short	0x0002
        /*001a*/ 	.short	0x005a
        /*001c*/ 	.short	0x0082
	.zero		2


//--------------------- .nv.info                  --------------------------
	.section	.nv.info,"",@"SHT_CUDA_INFO"
	.align	4


	//----- nvinfo : EIATTR_REGCOUNT
	.align		4
        /*0000*/ 	.byte	0x04, 0x2f
        /*0002*/ 	.short	(.L_12 - .L_11)
	.align		4
.L_11:
        /*0004*/ 	.word	index@(_ZN7cutlass13device_kernelINS_4gemm6kernel13GemmUniversalIN4cute5tupleIJiiiiEEENS1_10collective13CollectiveMmaINS1_37MainloopSm90TmaGmmaWarpSpecializedFP8ILi18ENS5_IJNS4_1CILi1EEENSA_ILi2EEESB_EEENS1_35KernelTmaWarpSpecializedCooperativeEEENS5_IJNSA_ILi128EEENSA_ILi64EEESH_EEENS_12float_e5m2_tENS5_IJlSB_lEEESJ_SK_NS4_8TiledMMAINS4_8MMA_AtomIJNS4_4SM904GMMA30MMA_64x64x32_F32E5M2E5M2_SS_TNILNSO_7ScaleInE1ELSQ_1EEEEEENS4_6LayoutINS5_IJSC_SB_SB_EEENS5_IJSB_NSA_ILi0EEESV_EEEEENS5_IJNS4_10UnderscoreESY_SY_EEEEENS4_23SM90_TMA_LOAD_MULTICASTENS4_14ComposedLayoutINS4_7SwizzleILi2ELi4ELi3EEENS4_18smem_ptr_flag_bitsILi8EEENST_INS5_IJNSA_ILi8EEESH_EEENS5_IJSH_SB_EEEEEEEvNS4_8identityENS4_13SM90_TMA_LOADES1B_vS1C_EENS_8epilogue10collective6detail29Sm90TmaWarpSpecializedAdapterINS1G_15DefaultEpilogueISJ_SK_SK_NS1F_6thread17LinearCombinationISJ_Li1EffLNS1K_9ScaleType4KindE0ELNS_15FloatRoundStyleE2ESJ_EENS1_15EpilogueDefaultEEEEEvvEEEEvNT_6ParamsE)
        /*0008*/ 	.word	0x000000a8


	//----- nvinfo : EIATTR_FRAME_SIZE
	.align		4
.L_12:
        /*000c*/ 	.byte	0x04, 0x11
        /*000e*/ 	.short	(.L_14 - .L_13)
	.align		4
.L_13:
        /*0010*/ 	.word	index@(_ZN7cutlass13device_kernelINS_4gemm6kernel13GemmUniversalIN4cute5tupleIJiiiiEEENS1_10collective13CollectiveMmaINS1_37MainloopSm90TmaGmmaWarpSpecializedFP8ILi18ENS5_IJNS4_1CILi1EEENSA_ILi2EEESB_EEENS1_35KernelTmaWarpSpecializedCooperativeEEENS5_IJNSA_ILi128EEENSA_ILi64EEESH_EEENS_12float_e5m2_tENS5_IJlSB_lEEESJ_SK_NS4_8TiledMMAINS4_8MMA_AtomIJNS4_4SM904GMMA30MMA_64x64x32_F32E5M2E5M2_SS_TNILNSO_7ScaleInE1ELSQ_1EEEEEENS4_6LayoutINS5_IJSC_SB_SB_EEENS5_IJSB_NSA_ILi0EEESV_EEEEENS5_IJNS4_10UnderscoreESY_SY_EEEEENS4_23SM90_TMA_LOAD_MULTICASTENS4_14ComposedLayoutINS4_7SwizzleILi2ELi4ELi3EEENS4_18smem_ptr_flag_bitsILi8EEENST_INS5_IJNSA_ILi8EEESH_EEENS5_IJSH_SB_EEEEEEEvNS4_8identityENS4_13SM90_TMA_LOADES1B_vS1C_EENS_8epilogue10collective6detail29Sm90TmaWarpSpecializedAdapterINS1G_15DefaultEpilogueISJ_SK_SK_NS1F_6thread17LinearCombinationISJ_Li1EffLNS1K_9ScaleType4KindE0ELNS_15FloatRoundStyleE2ESJ_EENS1_15EpilogueDefaultEEEEEvvEEEEvNT_6ParamsE)
        /*0014*/ 	.word	0x00000000


	//----- nvinfo : EIATTR_MIN_STACK_SIZE
	.align		4
.L_14:
        /*0018*/ 	.byte	0x04, 0x12
        /*001a*/ 	.short	(.L_16 - .L_15)
	.align		4
.L_15:
        /*001c*/ 	.word	index@(_ZN7cutlass13device_kernelINS_4gemm6kernel13GemmUniversalIN4cute5tupleIJiiiiEEENS1_10collective13CollectiveMmaINS1_37MainloopSm90TmaGmmaWarpSpecializedFP8ILi18ENS5_IJNS4_1CILi1EEENSA_ILi2EEESB_EEENS1_35KernelTmaWarpSpecializedCooperativeEEENS5_IJNSA_ILi128EEENSA_ILi64EEESH_EEENS_12float_e5m2_tENS5_IJlSB_lEEESJ_SK_NS4_8TiledMMAINS4_8MMA_AtomIJNS4_4SM904GMMA30MMA_64x64x32_F32E5M2E5M2_SS_TNILNSO_7ScaleInE1ELSQ_1EEEEEENS4_6LayoutINS5_IJSC_SB_SB_EEENS5_IJSB_NSA_ILi0EEESV_EEEEENS5_IJNS4_10UnderscoreESY_SY_EEEEENS4_23SM90_TMA_LOAD_MULTICASTENS4_14ComposedLayoutINS4_7SwizzleILi2ELi4ELi3EEENS4_18smem_ptr_flag_bitsILi8EEENST_INS5_IJNSA_ILi8EEESH_EEENS5_IJSH_SB_EEEEEEEvNS4_8identityENS4_13SM90_TMA_LOADES1B_vS1C_EENS_8epilogue10collective6detail29Sm90TmaWarpSpecializedAdapterINS1G_15DefaultEpilogueISJ_SK_SK_NS1F_6thread17LinearCombinationISJ_Li1EffLNS1K_9ScaleType4KindE0ELNS_15FloatRoundStyleE2ESJ_EENS1_15EpilogueDefaultEEEEEvvEEEEvNT_6ParamsE)
        /*0020*/ 	.word	0x00000000
.L_16:


//--------------------- .nv.compat                --------------------------
	.section	.nv.compat,"",@"SHT_CUDA_COMPAT_INFO"
	.align	4
        /*0000*/ 	.byte	0x02, 0x09, 0x01, 0x00, 0x02, 0x02, 0x04, 0x00, 0x02, 0x05, 0x05, 0x00, 0x03, 0x07, 0x01, 0x01
        /*0010*/ 	.byte	0x02, 0x03, 0x01, 0x00, 0x02, 0x06, 0x01, 0x00, 0x04, 0x0b, 0x08, 0x00, 0x00, 0x00, 0x00, 0x00
        /*0020*/ 	.byte	0x00, 0x00, 0x00, 0x00


//--------------------- .nv.info._ZN7cutlass13device_kernelINS_4gemm6kernel13GemmUniversalIN4cute5tupleIJiiiiEEENS1_10collective13CollectiveMmaINS1_37MainloopSm90TmaGmmaWarpSpecializedFP8ILi18ENS5_IJNS4_1CILi1EEENSA_ILi2EEESB_EEENS1_35KernelTmaWarpSpecializedCooperativeEEENS5_IJNSA_ILi128EEENSA_ILi64EEESH_EEENS_12float_e5m2_tENS5_IJlSB_lEEESJ_SK_NS4_8TiledMMAINS4_8MMA_AtomIJNS4_4SM904GMMA30MMA_64x64x32_F32E5M2E5M2_SS_TNILNSO_7ScaleInE1ELSQ_1EEEEEENS4_6LayoutINS5_IJSC_SB_SB_EEENS5_IJSB_NSA_ILi0EEESV_EEEEENS5_IJNS4_10UnderscoreESY_SY_EEEEENS4_23SM90_TMA_LOAD_MULTICASTENS4_14ComposedLayoutINS4_7SwizzleILi2ELi4ELi3EEENS4_18smem_ptr_flag_bitsILi8EEENST_INS5_IJNSA_ILi8EEESH_EEENS5_IJSH_SB_EEEEEEEvNS4_8identityENS4_13SM90_TMA_LOADES1B_vS1C_EENS_8epilogue10collective6detail29Sm90TmaWarpSpecializedAdapterINS1G_15DefaultEpilogueISJ_SK_SK_NS1F_6thread17LinearCombinationISJ_Li1EffLNS1K_9ScaleType4KindE0ELNS_15FloatRoundStyleE2ESJ_EENS1_15EpilogueDefaultEEEEEvvEEEEvNT_6ParamsE --------------------------
	.section	.nv.info._ZN7cutlass13device_kernelINS_4gemm6kernel13GemmUniversalIN4cute5tupleIJiiiiEEENS1_10collective13CollectiveMmaINS1_37MainloopSm90TmaGmmaWarpSpecializedFP8ILi18ENS5_IJNS4_1CILi1EEENSA_ILi2EEESB_EEENS1_35KernelTmaWarpSpecializedCooperativeEEENS5_IJNSA_ILi128EEENSA_ILi64EEESH_EEENS_12float_e5m2_tENS5_IJlSB_lEEESJ_SK_NS4_8TiledMMAINS4_8MMA_AtomIJNS4_4SM904GMMA30MMA_64x64x32_F32E5M2E5M2_SS_TNILNSO_7ScaleInE1ELSQ_1EEEEEENS4_6LayoutINS5_IJSC_SB_SB_EEENS5_IJSB_NSA_ILi0EEESV_EEEEENS5_IJNS4_10UnderscoreESY_SY_EEEEENS4_23SM90_TMA_LOAD_MULTICASTENS4_14ComposedLayoutINS4_7SwizzleILi2ELi4ELi3EEENS4_18smem_ptr_flag_bitsILi8EEENST_INS5_IJNSA_ILi8EEESH_EEENS5_IJSH_SB_EEEEEEEvNS4_8identityENS4_13SM90_TMA_LOADES1B_vS1C_EENS_8epilogue10collective6detail29Sm90TmaWarpSpecializedAdapterINS1G_15DefaultEpilogueISJ_SK_SK_NS1F_6thread17LinearCombinationISJ_Li1EffLNS1K_9ScaleType4KindE0ELNS_15FloatRoundStyleE2ESJ_EENS1_15EpilogueDefaultEEEEEvvEEEEvNT_6ParamsE,"",@"SHT_CUDA_INFO"
	.sectionflags	@""
	.align	4


	//----- nvinfo : EIATTR_CUDA_API_VERSION
	.align		4
        /*0000*/ 	.byte	0x04, 0x37
        /*0002*/ 	.short	(.L_18 - .L_17)
.L_17:
        /*0004*/ 	.word	0x00000082


	//----- nvinfo : EIATTR_KPARAM_INFO
	.align		4
.L_18:
        /*0008*/ 	.byte	0x04, 0x17
        /*000a*/ 	.short	(.L_20 - .L_19)
.L_19:
        /*000c*/ 	.word	0x00000000
        /*0010*/ 	.short	0x0000
        /*0012*/ 	.short	0x0070
        /*0014*/ 	.byte	0x00, 0xf0, 0x01, 0x10


	//----- nvinfo : EIATTR_SPARSE_MMA_MASK
	.align		4
.L_20:
        /*0018*/ 	.byte	0x03, 0x50
        /*001a*/ 	.short	0x0000


	//----- nvinfo : EIATTR_MAXREG_COUNT
	.align		4
        /*001c*/ 	.byte	0x03, 0x1b
        /*001e*/ 	.short	0x00a8


	//----- nvinfo : EIATTR_NUM_BARRIERS
	.align		4
        /*0020*/ 	.byte	0x02, 0x4c
        /*0022*/ 	.byte	0x01
	.zero		1


	//----- nvinfo : EIATTR_MERCURY_ISA_VERSION
	.align		4
        /*0024*/ 	.byte	0x03, 0x5f
        /*0026*/ 	.short	0x0101


	//----- nvinfo : EIATTR_INT_WARP_WIDE_INSTR_OFFSETS
	.align		4
        /*0028*/ 	.byte	0x04, 0x31
        /*002a*/ 	.short	(.L_22 - .L_21)


	//   ....[0]....
.L_21:
        /*002c*/ 	.word	0x00000630


	//   ....[1]....
        /*0030*/ 	.word	0x00000650


	//   ....[2]....
        /*0034*/ 	.word	0x00000830


	//----- nvinfo : EIATTR_COOP_GROUP_MASK_REGIDS
	.align		4
.L_22:
        /*0038*/ 	.byte	0x04, 0x29
        /*003a*/ 	.short	(.L_24 - .L_23)


	//   ....[0]....
.L_23:
        /*003c*/ 	.word	0xffffffff


	//   ....[1]....
        /*0040*/ 	.word	0xffffffff


	//   ....[2]....
        /*0044*/ 	.word	0xffffffff


	//   ....[3]....
        /*0048*/ 	.word	0xffffffff


	//   ....[4]....
        /*004c*/ 	.word	0xffffffff


	//   ....[5]....
        /*0050*/ 	.word	0xffffffff


	//----- nvinfo : EIATTR_COOP_GROUP_INSTR_OFFSETS
	.align		4
.L_24:
        /*0054*/ 	.byte	0x04, 0x28
        /*0056*/ 	.short	(.L_26 - .L_25)


	//   ....[0]....
.L_25:
        /*0058*/ 	.word	0x00000060


	//   ....[1]....
        /*005c*/ 	.word	0x00000070


	//   ....[2]....
        /*0060*/ 	.word	0x00000130


	//   ....[3]....
        /*0064*/ 	.word	0x000004b0


	//   ....[4]....
        /*0068*/ 	.word	0x00000960


	//   ....[5]....
        /*006c*/ 	.word	0x000013d0


	//----- nvinfo : EIATTR_REG_RECONFIG
	.align		4
.L_26:
        /*0070*/ 	.byte	0x01, 0x54
	.zero		2


	//----- nvinfo : EIATTR_MBARRIER_INSTR_OFFSETS
	.align		4
        /*0074*/ 	.byte	0x04, 0x39
        /*0076*/ 	.short	(.L_28 - .L_27)


	//   ....[0]....
.L_27:
        /*0078*/ 	.word	0x00000250
        /*007c*/ 	.word	0x000000ff
        /*0080*/ 	.word	0x00000000
        /*0084*/ 	.short	0x0100
        /*0086*/ 	.byte	0x08
	.zero		1


	//   ....[1]....
        /*0088*/ 	.word	0x00000260
        /*008c*/ 	.word	0x000000ff
        /*0090*/ 	.word	0x00000090
        /*0094*/ 	.short	0x0100
        /*0096*/ 	.byte	0x08
	.zero		1


	//   ....[2]....
        /*0098*/ 	.word	0x00000270
        /*009c*/ 	.word	0x000000ff
        /*00a0*/ 	.word	0x00000008
        /*00a4*/ 	.short	0x0100
        /*00a6*/ 	.byte	0x08
	.zero		1


	//   ....[3]....
        /*00a8*/ 	.word	0x00000280
        /*00ac*/ 	.word	0x000000ff
        /*00b0*/ 	.word	0x00000098
        /*00b4*/ 	.short	0x0100
        /*00b6*/ 	.byte	0x08
	.zero		1


	//   ....[4]....
        /*00b8*/ 	.word	0x00000290
        /*00bc*/ 	.word	0x000000ff
        /*00c0*/ 	.word	0x00000010
        /*00c4*/ 	.short	0x0100
        /*00c6*/ 	.byte	0x08
	.zero		1


	//   ....[5]....
        /*00c8*/ 	.word	0x000002a0
        /*00cc*/ 	.word	0x000000ff
        /*00d0*/ 	.word	0x000000a0
        /*00d4*/ 	.short	0x0100
        /*00d6*/ 	.byte	0x08
	.zero		1


	//   ....[6]....
        /*00d8*/ 	.word	0x000002b0
        /*00dc*/ 	.word	0x000000ff
        /*00e0*/ 	.word	0x00000018
        /*00e4*/ 	.short	0x0100
        /*00e6*/ 	.byte	0x08
	.zero		1


	//   ....[7]....
        /*00e8*/ 	.word	0x000002c0
        /*00ec*/ 	.word	0x000000ff
        /*00f0*/ 	.word	0x000000a8
        /*00f4*/ 	.short	0x0100
        /*00f6*/ 	.byte	0x08
	.zero		1


	//   ....[8]....
        /*00f8*/ 	.word	0x000002d0
        /*00fc*/ 	.word	0x000000ff
        /*0100*/ 	.word	0x00000020
        /*0104*/ 	.short	0x0100
        /*0106*/ 	.byte	0x08
	.zero		1


	//   ....[9]....
        /*0108*/ 	.word	0x000002e0
        /*010c*/ 	.word	0x000000ff
        /*0110*/ 	.word	0x000000b0
        /*0114*/ 	.short	0x0100
        /*0116*/ 	.byte	0x08
	.zero		1


	//   ....[10]....
        /*0118*/ 	.word	0x000002f0
        /*011c*/ 	.word	0x000000ff
        /*0120*/ 	.word	0x00000028
        /*0124*/ 	.short	0x0100
        /*0126*/ 	.byte	0x08
	.zero		1


	//   ....[11]....
        /*0128*/ 	.word	0x00000300
        /*012c*/ 	.word	0x000000ff
        /*0130*/ 	.word	0x000000b8
        /*0134*/ 	.short	0x0100
        /*0136*/ 	.byte	0x08
	.zero		1


	//   ....[12]....
        /*0138*/ 	.word	0x00000310
        /*013c*/ 	.word	0x000000ff
        /*0140*/ 	.word	0x00000030
        /*0144*/ 	.short	0x0100
        /*0146*/ 	.byte	0x08
	.zero		1


	//   ....[13]....
        /*0148*/ 	.word	0x00000320
        /*014c*/ 	.word	0x000000ff
        /*0150*/ 	.word	0x000000c0
        /*0154*/ 	.short	0x0100
        /*0156*/ 	.byte	0x08
	.zero		1


	//   ....[14]....
        /*0158*/ 	.word	0x00000330
        /*015c*/ 	.word	0x000000ff
        /*0160*/ 	.word	0x00000038
        /*0164*/ 	.short	0x0100
        /*0166*/ 	.byte	0x08
	.zero		1


	//   ....[15]....
        /*0168*/ 	.word	0x00000340
        /*016c*/ 	.word	0x000000ff
        /*0170*/ 	.word	0x000000c8
        /*0174*/ 	.short	0x0100
        /*0176*/ 	.byte	0x08
	.zero		1


	//   ....[16]....
        /*0178*/ 	.word	0x00000350
        /*017c*/ 	.word	0x000000ff
        /*0180*/ 	.word	0x00000040
        /*0184*/ 	.short	0x0100
        /*0186*/ 	.byte	0x08
	.zero		1


	//   ....[17]....
        /*0188*/ 	.word	0x00000360
        /*018c*/ 	.word	0x000000ff
        /*0190*/ 	.word	0x000000d0
        /*0194*/ 	.short	0x0100
        /*0196*/ 	.byte	0x08
	.zero		1


	//   ....[18]....
        /*0198*/ 	.word	0x00000370
        /*019c*/ 	.word	0x000000ff
        /*01a0*/ 	.word	0x00000048
        /*01a4*/ 	.short	0x0100
        /*01a6*/ 	.byte	0x08
	.zero		1


	//   ....[19]....
        /*01a8*/ 	.word	0x00000380
        /*01ac*/ 	.word	0x000000ff
        /*01b0*/ 	.word	0x000000d8
        /*01b4*/ 	.short	0x0100
        /*01b6*/ 	.byte	0x08
	.zero		1


	//   ....[20]....
        /*01b8*/ 	.word	0x00000390
        /*01bc*/ 	.word	0x000000ff
        /*01c0*/ 	.word	0x00000050
        /*01c4*/ 	.short	0x0100
        /*01c6*/ 	.byte	0x08
	.zero		1


	//   ....[21]....
        /*01c8*/ 	.word	0x000003a0
        /*01cc*/ 	.word	0x000000ff
        /*01d0*/ 	.word	0x000000e0
        /*01d4*/ 	.short	0x0100
        /*01d6*/ 	.byte	0x08
	.zero		1


	//   ....[22]....
        /*01d8*/ 	.word	0x000003b0
        /*01dc*/ 	.word	0x000000ff
        /*01e0*/ 	.word	0x00000058
        /*01e4*/ 	.short	0x0100
        /*01e6*/ 	.byte	0x08
	.zero		1


	//   ....[23]....
        /*01e8*/ 	.word	0x000003c0
        /*01ec*/ 	.word	0x000000ff
        /*01f0*/ 	.word	0x000000e8
        /*01f4*/ 	.short	0x0100
        /*01f6*/ 	.byte	0x08
	.zero		1


	//   ....[24]....
        /*01f8*/ 	.word	0x000003d0
        /*01fc*/ 	.word	0x000000ff
        /*0200*/ 	.word	0x00000060
        /*0204*/ 	.short	0x0100
        /*0206*/ 	.byte	0x08
	.zero		1


	//   ....[25]....
        /*0208*/ 	.word	0x000003e0
        /*020c*/ 	.word	0x000000ff
        /*0210*/ 	.word	0x000000f0
        /*0214*/ 	.short	0x0100
        /*0216*/ 	.byte	0x08
	.zero		1


	//   ....[26]....
        /*0218*/ 	.word	0x000003f0
        /*021c*/ 	.word	0x000000ff
        /*0220*/ 	.word	0x00000068
        /*0224*/ 	.short	0x0100
        /*0226*/ 	.byte	0x08
	.zero		1


	//   ....[27]....
        /*0228*/ 	.word	0x00000400
        /*022c*/ 	.word	0x000000ff
        /*0230*/ 	.word	0x000000f8
        /*0234*/ 	.short	0x0100
        /*0236*/ 	.byte	0x08
	.zero		1


	//   ....[28]....
        /*0238*/ 	.word	0x00000410
        /*023c*/ 	.word	0x000000ff
        /*0240*/ 	.word	0x00000070
        /*0244*/ 	.short	0x0100
        /*0246*/ 	.byte	0x08
	.zero		1


	//   ....[29]....
        /*0248*/ 	.word	0x00000420
        /*024c*/ 	.word	0x000000ff
        /*0250*/ 	.word	0x00000100
        /*0254*/ 	.short	0x0100
        /*0256*/ 	.byte	0x08
	.zero		1


	//   ....[30]....
        /*0258*/ 	.word	0x00000430
        /*025c*/ 	.word	0x000000ff
        /*0260*/ 	.word	0x00000078
        /*0264*/ 	.short	0x0100
        /*0266*/ 	.byte	0x08
	.zero		1


	//   ....[31]....
        /*0268*/ 	.word	0x00000440
        /*026c*/ 	.word	0x000000ff
        /*0270*/ 	.word	0x00000108
        /*0274*/ 	.short	0x0100
        /*0276*/ 	.byte	0x08
	.zero		1


	//   ....[32]....
        /*0278*/ 	.word	0x00000450
        /*027c*/ 	.word	0x000000ff
        /*0280*/ 	.word	0x00000080
        /*0284*/ 	.short	0x0100
        /*0286*/ 	.byte	0x08
	.zero		1


	//   ....[33]....
        /*0288*/ 	.word	0x00000460
        /*028c*/ 	.word	0x000000ff
        /*0290*/ 	.word	0x00000110
        /*0294*/ 	.short	0x0100
        /*0296*/ 	.byte	0x08
	.zero		1


	//   ....[34]....
        /*0298*/ 	.word	0x00000470
        /*029c*/ 	.word	0x000000ff
        /*02a0*/ 	.word	0x00000088
        /*02a4*/ 	.short	0x0100
        /*02a6*/ 	.byte	0x08
	.zero		1


	//   ....[35]....
        /*02a8*/ 	.word	0x00000480
        /*02ac*/ 	.word	0x000000ff
        /*02b0*/ 	.word	0x00000118
        /*02b4*/ 	.short	0x0100
        /*02b6*/ 	.byte	0x08
	.zero		1


	//   ....[36]....
        /*02b8*/ 	.word	0x000008b0
        /*02bc*/ 	.word	0x000000ff
        /*02c0*/ 	.word	0x00000130
        /*02c4*/ 	.short	0x0100
        /*02c6*/ 	.byte	0x06
	.zero		1


	//   ....[37]....
        /*02c8*/ 	.word	0x00000910
        /*02cc*/ 	.word	0x000000ff
        /*02d0*/ 	.word	0x00000138
        /*02d4*/ 	.short	0x0100
        /*02d6*/ 	.byte	0x06
	.zero		1


	//   ....[38]....
        /*02d8*/ 	.word	0x00001700
        /*02dc*/ 	.word	0x000000ff
        /*02e0*/ 	.word	0x00000000
        /*02e4*/ 	.short	0x010a
        /*02e6*/ 	.byte	0x06
	.zero		1


	//   ....[39]....
        /*02e8*/ 	.word	0x00001740
        /*02ec*/ 	.word	0x000000ff
        /*02f0*/ 	.word	0x00000000
        /*02f4*/ 	.short	0x010a
        /*02f6*/ 	.byte	0x06
	.zero		1


	//   ....[40]....
        /*02f8*/ 	.word	0x00001d70
        /*02fc*/ 	.word	0x000000ff
        /*0300*/ 	.word	0x00000000
        /*0304*/ 	.short	0x010a
        /*0306*/ 	.byte	0x0c
	.zero		1


	//   ....[41]....
        /*0308*/ 	.word	0x00001db0
        /*030c*/ 	.word	0x000000ff
        /*0310*/ 	.word	0x00000000
        /*0314*/ 	.short	0x010a
        /*0316*/ 	.byte	0x0c
	.zero		1


	//   ....[42]....
        /*0318*/ 	.word	0x000021e0
        /*031c*/ 	.word	0x0000000d
        /*0320*/ 	.word	0x00000000
        /*0324*/ 	.short	0x0101
        /*0326*/ 	.byte	0x3f
	.zero		1


	//   ....[43]....
        /*0328*/ 	.word	0x00002660
        /*032c*/ 	.word	0x00000008
        /*0330*/ 	.word	0x00000000
        /*0334*/ 	.short	0x0101
        /*0336*/ 	.byte	0x3f
	.zero		1


	//   ....[44]....
        /*0338*/ 	.word	0x00005f10
        /*033c*/ 	.word	0x00000014
        /*0340*/ 	.word	0x00000090
        /*0344*/ 	.short	0x010a
        /*0346*/ 	.byte	0x3f
	.zero		1


	//   ....[45]....
        /*0348*/ 	.word	0x000062a0
        /*034c*/ 	.word	0x00000008
        /*0350*/ 	.word	0x00000138
        /*0354*/ 	.short	0x0101
        /*0356*/ 	.byte	0x3f
	.zero		1


	//   ....[46]....
        /*0358*/ 	.word	0x000069b0
        /*035c*/ 	.word	0x00000007
        /*0360*/ 	.word	0x00000000
        /*0364*/ 	.short	0x010a
        /*0366*/ 	.byte	0x3f
	.zero		1


	//   ....[47]....
        /*0368*/ 	.word	0x00006a30
        /*036c*/ 	.word	0x00000008
        /*0370*/ 	.word	0x00000000
        /*0374*/ 	.short	0x010a
        /*0376*/ 	.byte	0x3f
	.zero		1


	//   ....[48]....
        /*0378*/ 	.word	0x00006ac0
        /*037c*/ 	.word	0x00000009
        /*0380*/ 	.word	0x00000000
        /*0384*/ 	.short	0x010a
        /*0386*/ 	.byte	0x3f
	.zero		1


	//   ....[49]....
        /*0388*/ 	.word	0x00006b50
        /*038c*/ 	.word	0x00000008
        /*0390*/ 	.word	0x00000000
        /*0394*/ 	.short	0x010a
        /*0396*/ 	.byte	0x3f
	.zero		1


	//   ....[50]....
        /*0398*/ 	.word	0x00006be0
        /*039c*/ 	.word	0x00000009
        /*03a0*/ 	.word	0x00000000
        /*03a4*/ 	.short	0x010a
        /*03a6*/ 	.byte	0x3f
	.zero		1


	//   ....[51]....
        /*03a8*/ 	.word	0x00006c70
        /*03ac*/ 	.word	0x00000008
        /*03b0*/ 	.word	0x00000000
        /*03b4*/ 	.short	0x010a
        /*03b6*/ 	.byte	0x3f
	.zero		1


	//   ....[52]....
        /*03b8*/ 	.word	0x00006d00
        /*03bc*/ 	.word	0x00000009
        /*03c0*/ 	.word	0x00000000
        /*03c4*/ 	.short	0x010a
        /*03c6*/ 	.byte	0x3f
	.zero		1


	//   ....[53]....
        /*03c8*/ 	.word	0x00006d90
        /*03cc*/ 	.word	0x00000008
        /*03d0*/ 	.word	0x00000000
        /*03d4*/ 	.short	0x010a
        /*03d6*/ 	.byte	0x3f
	.zero		1


	//   ....[54]....
        /*03d8*/ 	.word	0x00006e20
        /*03dc*/ 	.word	0x00000009
        /*03e0*/ 	.word	0x00000000
        /*03e4*/ 	.short	0x010a
        /*03e6*/ 	.byte	0x3f
	.zero		1


	//   ....[55]....
        /*03e8*/ 	.word	0x00006eb0
        /*03ec*/ 	.word	0x00000008
        /*03f0*/ 	.word	0x00000000
        /*03f4*/ 	.short	0x010a
        /*03f6*/ 	.byte	0x3f
	.zero		1


	//   ....[56]....
        /*03f8*/ 	.word	0x00006f40
        /*03fc*/ 	.word	0x00000009
        /*0400*/ 	.word	0x00000000
        /*0404*/ 	.short	0x010a
        /*0406*/ 	.byte	0x3f
	.zero		1


	//   ....[57]....
        /*0408*/ 	.word	0x00006fd0
        /*040c*/ 	.word	0x00000008
        /*0410*/ 	.word	0x00000000
        /*0414*/ 	.short	0x010a
        /*0416*/ 	.byte	0x3f
	.zero		1


	//   ....[58]....
        /*0418*/ 	.word	0x00007060
        /*041c*/ 	.word	0x00000009
        /*0420*/ 	.word	0x00000000
        /*0424*/ 	.short	0x010a
        /*0426*/ 	.byte	0x3f
	.zero		1


	//   ....[59]....
        /*0428*/ 	.word	0x000070f0
        /*042c*/ 	.word	0x00000008
        /*0430*/ 	.word	0x00000000
        /*0434*/ 	.short	0x010a
        /*0436*/ 	.byte	0x3f
	.zero		1


	//   ....[60]....
        /*0438*/ 	.word	0x00007180
        /*043c*/ 	.word	0x00000009
        /*0440*/ 	.word	0x00000000
        /*0444*/ 	.short	0x010a
        /*0446*/ 	.byte	0x3f
	.zero		1


	//   ....[61]....
        /*0448*/ 	.word	0x00007210
        /*044c*/ 	.word	0x00000008
        /*0450*/ 	.word	0x00000000
        /*0454*/ 	.short	0x010a
        /*0456*/ 	.byte	0x3f
	.zero		1


	//   ....[62]....
        /*0458*/ 	.word	0x000072a0
        /*045c*/ 	.word	0x0000000b
        /*0460*/ 	.word	0x00000000
        /*0464*/ 	.short	0x010a
        /*0466*/ 	.byte	0x3f
	.zero		1


	//   ....[63]....
        /*0468*/ 	.word	0x00007330
        /*046c*/ 	.word	0x00000003
        /*0470*/ 	.word	0x00000000
        /*0474*/ 	.short	0x010a
        /*0476*/ 	.byte	0x3f
	.zero		1


	//   ....[64]....
        /*0478*/ 	.word	0x000073a0
        /*047c*/ 	.word	0x00000009
        /*0480*/ 	.word	0x00000000
        /*0484*/ 	.short	0x010a
        /*0486*/ 	.byte	0x3f
	.zero		1


	//   ....[65]....
        /*0488*/ 	.word	0x00007400
        /*048c*/ 	.word	0x0000000d
        /*0490*/ 	.word	0x00000000
        /*0494*/ 	.short	0x010a
        /*0496*/ 	.byte	0x3f
	.zero		1


	//   ....[66]....
        /*0498*/ 	.word	0x000074d0
        /*049c*/ 	.word	0x00000014
        /*04a0*/ 	.word	0x00000090
        /*04a4*/ 	.short	0x010a
        /*04a6*/ 	.byte	0x3f
	.zero		1


	//   ....[67]....
        /*04a8*/ 	.word	0x000075a0
        /*04ac*/ 	.word	0x00000007
        /*04b0*/ 	.word	0x00000000
        /*04b4*/ 	.short	0x010a
        /*04b6*/ 	.byte	0x3f
	.zero		1


	//   ....[68]....
        /*04b8*/ 	.word	0x000075f0
        /*04bc*/ 	.word	0x00000008
        /*04c0*/ 	.word	0x00000000
        /*04c4*/ 	.short	0x010a
        /*04c6*/ 	.byte	0x3f
	.zero		1


	//   ....[69]....
        /*04c8*/ 	.word	0x00007640
        /*04cc*/ 	.word	0x00000009
        /*04d0*/ 	.word	0x00000000
        /*04d4*/ 	.short	0x010a
        /*04d6*/ 	.byte	0x3f
	.zero		1


	//   ....[70]....
        /*04d8*/ 	.word	0x00007690
        /*04dc*/ 	.word	0x00000008
        /*04e0*/ 	.word	0x00000000
        /*04e4*/ 	.short	0x010a
        /*04e6*/ 	.byte	0x3f
	.zero		1


	//   ....[71]....
        /*04e8*/ 	.word	0x000076e0
        /*04ec*/ 	.word	0x00000009
        /*04f0*/ 	.word	0x00000000
        /*04f4*/ 	.short	0x010a
        /*04f6*/ 	.byte	0x3f
	.zero		1


	//   ....[72]....
        /*04f8*/ 	.word	0x00007730
        /*04fc*/ 	.word	0x00000008
        /*0500*/ 	.word	0x00000000
        /*0504*/ 	.short	0x010a
        /*0506*/ 	.byte	0x3f
	.zero		1


	//   ....[73]....
        /*0508*/ 	.word	0x00007780
        /*050c*/ 	.word	0x00000009
        /*0510*/ 	.word	0x00000000
        /*0514*/ 	.short	0x010a
        /*0516*/ 	.byte	0x3f
	.zero		1


	//   ....[74]....
        /*0518*/ 	.word	0x000077d0
        /*051c*/ 	.word	0x00000008
        /*0520*/ 	.word	0x00000000
        /*0524*/ 	.short	0x010a
        /*0526*/ 	.byte	0x3f
	.zero		1


	//   ....[75]....
        /*0528*/ 	.word	0x00007820
        /*052c*/ 	.word	0x00000009
        /*0530*/ 	.word	0x00000000
        /*0534*/ 	.short	0x010a
        /*0536*/ 	.byte	0x3f
	.zero		1


	//   ....[76]....
        /*0538*/ 	.word	0x00007870
        /*053c*/ 	.word	0x00000008
        /*0540*/ 	.word	0x00000000
        /*0544*/ 	.short	0x010a
        /*0546*/ 	.byte	0x3f
	.zero		1


	//   ....[77]....
        /*0548*/ 	.word	0x000078c0
        /*054c*/ 	.word	0x00000009
        /*0550*/ 	.word	0x00000000
        /*0554*/ 	.short	0x010a
        /*0556*/ 	.byte	0x3f
	.zero		1


	//   ....[78]....
        /*0558*/ 	.word	0x00007910
        /*055c*/ 	.word	0x00000008
        /*0560*/ 	.word	0x00000000
        /*0564*/ 	.short	0x010a
        /*0566*/ 	.byte	0x3f
	.zero		1


	//   ....[79]....
        /*0568*/ 	.word	0x00007960
        /*056c*/ 	.word	0x00000009
        /*0570*/ 	.word	0x00000000
        /*0574*/ 	.short	0x010a
        /*0576*/ 	.byte	0x3f
	.zero		1


	//   ....[80]....
        /*0578*/ 	.word	0x000079b0
        /*057c*/ 	.word	0x00000008
        /*0580*/ 	.word	0x00000000
        /*0584*/ 	.short	0x010a
        /*0586*/ 	.byte	0x3f
	.zero		1


	//   ....[81]....
        /*0588*/ 	.word	0x00007a00
        /*058c*/ 	.word	0x00000009
        /*0590*/ 	.word	0x00000000
        /*0594*/ 	.short	0x010a
        /*0596*/ 	.byte	0x3f
	.zero		1


	//   ....[82]....
        /*0598*/ 	.word	0x00007a50
        /*059c*/ 	.word	0x00000008
        /*05a0*/ 	.word	0x00000000
        /*05a4*/ 	.short	0x010a
        /*05a6*/ 	.byte	0x3f
	.zero		1


	//   ....[83]....
        /*05a8*/ 	.word	0x00007aa0
        /*05ac*/ 	.word	0x0000000b
        /*05b0*/ 	.word	0x00000000
        /*05b4*/ 	.short	0x010a
        /*05b6*/ 	.byte	0x3f
	.zero		1


	//----- nvinfo : EIATTR_NUM_MBARRIERS
	.align		4
.L_28:
        /*05b8*/ 	.byte	0x03, 0x38
        /*05ba*/ 	.short	0x0026


	//----- nvinfo : EIATTR_EXIT_INSTR_OFFSETS
	.align		4
        /*05bc*/ 	.byte	0x04, 0x1c
        /*05be*/ 	.short	(.L_30 - .L_29)


	//   ....[0]....
.L_29:
        /*05c0*/ 	.word	0x00000ac0


	//   ....[1]....
        /*05c4*/ 	.word	0x000012a0


	//   ....[2]....
        /*05c8*/ 	.word	0x00005630


	//   ....[3]....
        /*05cc*/ 	.word	0x00005b90


	//   ....[4]....
        /*05d0*/ 	.word	0x00007380


	//----- nvinfo : EIATTR_MAX_THREADS
	.align		4
.L_30:
        /*05d4*/ 	.byte	0x04, 0x05
        /*05d6*/ 	.short	(.L_32 - .L_31)
.L_31:
        /*05d8*/ 	.word	0x00000180
        /*05dc*/ 	.word	0x00000001
        /*05e0*/ 	.word	0x00000001


	//----- nvinfo : EIATTR_CRS_STACK_SIZE
	.align		4
.L_32:
        /*05e4*/ 	.byte	0x04, 0x1e
        /*05e6*/ 	.short	(.L_34 - .L_33)
.L_33:
        /*05e8*/ 	.word	0x00000000


	//----- nvinfo : EIATTR_CBANK_PARAM_SIZE
	.align		4
.L_34:
        /*05ec*/ 	.byte	0x03, 0x19
        /*05ee*/ 	.short	0x0470


	//----- nvinfo : EIATTR_PARAM_CBANK
	.align		4
        /*05f0*/ 	.byte	0x04, 0x0a
        /*05f2*/ 	.short	(.L_36 - .L_35)
	.align		4
.L_35:
        /*05f4*/ 	.word	index@(.nv.constant0._ZN7cutlass13device_kernelINS_4gemm6kernel13GemmUniversalIN4cute5tupleIJiiiiEEENS1_10collective13CollectiveMmaINS1_37MainloopSm90TmaGmmaWarpSpecializedFP8ILi18ENS5_IJNS4_1CILi1EEENSA_ILi2EEESB_EEENS1_35KernelTmaWarpSpecializedCooperativeEEENS5_IJNSA_ILi128EEENSA_ILi64EEESH_EEENS_12float_e5m2_tENS5_IJlSB_lEEESJ_SK_NS4_8TiledMMAINS4_8MMA_AtomIJNS4_4SM904GMMA30MMA_64x64x32_F32E5M2E5M2_SS_TNILNSO_7ScaleInE1ELSQ_1EEEEEENS4_6LayoutINS5_IJSC_SB_SB_EEENS5_IJSB_NSA_ILi0EEESV_EEEEENS5_IJNS4_10UnderscoreESY_SY_EEEEENS4_23SM90_TMA_LOAD_MULTICASTENS4_14ComposedLayoutINS4_7SwizzleILi2ELi4ELi3EEENS4_18smem_ptr_flag_bitsILi8EEENST_INS5_IJNSA_ILi8EEESH_EEENS5_IJSH_SB_EEEEEEEvNS4_8identityENS4_13SM90_TMA_LOADES1B_vS1C_EENS_8epilogue10collective6detail29Sm90TmaWarpSpecializedAdapterINS1G_15DefaultEpilogueISJ_SK_SK_NS1F_6thread17LinearCombinationISJ_Li1EffLNS1K_9ScaleType4KindE0ELNS_15FloatRoundStyleE2ESJ_EENS1_15EpilogueDefaultEEEEEvvEEEEvNT_6ParamsE)
        /*05f8*/ 	.short	0x0210
        /*05fa*/ 	.short	0x0470


	//----- nvinfo : EIATTR_SW_WAR
	.align		4
.L_36:
        /*05fc*/ 	.byte	0x04, 0x36
        /*05fe*/ 	.short	(.L_38 - .L_37)
.L_37:
        /*0600*/ 	.word	0x00000008
.L_38:


//--------------------- .nv.callgraph             --------------------------
	.section	.nv.callgraph,"",@"SHT_CUDA_CALLGRAPH"
	.align	4
	.sectionentsize	8
	.align		4
        /*0000*/ 	.word	0x00000000
	.align		4
        /*0004*/ 	.word	0xffffffff
	.align		4
        /*0008*/ 	.word	0x00000000
	.align		4
        /*000c*/ 	.word	0xfffffffe
	.align		4
        /*0010*/ 	.word	0x00000000
	.align		4
        /*0014*/ 	.word	0xfffffffd
	.align		4
        /*0018*/ 	.word	0x00000000
	.align		4
        /*001c*/ 	.word	0xfffffffc


//--------------------- .nv.constant4             --------------------------
	.section	.nv.constant4,"a",@progbits
	.align	8
	.align		8
.nv.constant4:
        /*0000*/ 	.dword	_ZN40_INTERNAL_a6ad09b7_4_k_cu_d3970742_286014cuda3std3__45__cpo5beginE
	.align		8
        /*0008*/ 	.dword	_ZN40_INTERNAL_a6ad09b7_4_k_cu_d3970742_286014cuda3std3__45__cpo3endE
	.align		8
        /*0010*/ 	.dword	_ZN40_INTERNAL_a6ad09b7_4_k_cu_d3970742_286014cuda3std3__45__cpo6cbeginE
	.align		8
        /*0018*/ 	.dword	_ZN40_INTERNAL_a6ad09b7_4_k_cu_d3970742_286014cuda3std3__45__cpo4cendE
	.align		8
        /*0020*/ 	.dword	_ZN40_INTERNAL_a6ad09b7_4_k_cu_d3970742_286014cuda3std3__442_GLOBAL__N__a6ad09b7_4_k_cu_d3970742_286016ignoreE
	.align		8
        /*0028*/ 	.dword	_ZN40_INTERNAL_a6ad09b7_4_k_cu_d3970742_286014cuda3std3__419piecewise_constructE
	.align		8
        /*0030*/ 	.dword	_ZN40_INTERNAL_a6ad09b7_4_k_cu_d3970742_286014cuda3std3__48in_placeE
	.align		8
        /*0038*/ 	.dword	_ZN40_INTERNAL_a6ad09b7_4_k_cu_d3970742_286014cuda3std6ranges3__45__cpo4swapE
	.align		8
        /*0040*/ 	.dword	_ZN40_INTERNAL_a6ad09b7_4_k_cu_d3970742_286014cuda3std6ranges3__45__cpo9iter_moveE
	.align		8
        /*0048*/ 	.dword	_ZN40_INTERNAL_a6ad09b7_4_k_cu_d3970742_286014cute7productE
	.align		8
        /*0050*/ 	.dword	_ZN40_INTERNAL_a6ad09b7_4_k_cu_d3970742_286014cute1_E


//--------------------- .text._ZN7cutlass13device_kernelINS_4gemm6kernel13GemmUniversalIN4cute5tupleIJiiiiEEENS1_10collective13CollectiveMmaINS1_37MainloopSm90TmaGmmaWarpSpecializedFP8ILi18ENS5_IJNS4_1CILi1EEENSA_ILi2EEESB_EEENS1_35KernelTmaWarpSpecializedCooperativeEEENS5_IJNSA_ILi128EEENSA_ILi64EEESH_EEENS_12float_e5m2_tENS5_IJlSB_lEEESJ_SK_NS4_8TiledMMAINS4_8MMA_AtomIJNS4_4SM904GMMA30MMA_64x64x32_F32E5M2E5M2_SS_TNILNSO_7ScaleInE1ELSQ_1EEEEEENS4_6LayoutINS5_IJSC_SB_SB_EEENS5_IJSB_NSA_ILi0EEESV_EEEEENS5_IJNS4_10UnderscoreESY_SY_EEEEENS4_23SM90_TMA_LOAD_MULTICASTENS4_14ComposedLayoutINS4_7SwizzleILi2ELi4ELi3EEENS4_18smem_ptr_flag_bitsILi8EEENST_INS5_IJNSA_ILi8EEESH_EEENS5_IJSH_SB_EEEEEEEvNS4_8identityENS4_13SM90_TMA_LOADES1B_vS1C_EENS_8epilogue10collective6detail29Sm90TmaWarpSpecializedAdapterINS1G_15DefaultEpilogueISJ_SK_SK_NS1F_6thread17LinearCombinationISJ_Li1EffLNS1K_9ScaleType4KindE0ELNS_15FloatRoundStyleE2ESJ_EENS1_15EpilogueDefaultEEEEEvvEEEEvNT_6ParamsE --------------------------
	.section	.text._ZN7cutlass13device_kernelINS_4gemm6kernel13GemmUniversalIN4cute5tupleIJiiiiEEENS1_10collective13CollectiveMmaINS1_37MainloopSm90TmaGmmaWarpSpecializedFP8ILi18ENS5_IJNS4_1CILi1EEENSA_ILi2EEESB_EEENS1_35KernelTmaWarpSpecializedCooperativeEEENS5_IJNSA_ILi128EEENSA_ILi64EEESH_EEENS_12float_e5m2_tENS5_IJlSB_lEEESJ_SK_NS4_8TiledMMAINS4_8MMA_AtomIJNS4_4SM904GMMA30MMA_64x64x32_F32E5M2E5M2_SS_TNILNSO_7ScaleInE1ELSQ_1EEEEEENS4_6LayoutINS5_IJSC_SB_SB_EEENS5_IJSB_NSA_ILi0EEESV_EEEEENS5_IJNS4_10UnderscoreESY_SY_EEEEENS4_23SM90_TMA_LOAD_MULTICASTENS4_14ComposedLayoutINS4_7SwizzleILi2ELi4ELi3EEENS4_18smem_ptr_flag_bitsILi8EEENST_INS5_IJNSA_ILi8EEESH_EEENS5_IJSH_SB_EEEEEEEvNS4_8identityENS4_13SM90_TMA_LOADES1B_vS1C_EENS_8epilogue10collective6detail29Sm90TmaWarpSpecializedAdapterINS1G_15DefaultEpilogueISJ_SK_SK_NS1F_6thread17LinearCombinationISJ_Li1EffLNS1K_9ScaleType4KindE0ELNS_15FloatRoundStyleE2ESJ_EENS1_15EpilogueDefaultEEEEEvvEEEEvNT_6ParamsE,"ax",@progbits
	.align	128
.text._ZN7cutlass13device_kernelINS_4gemm6kernel13GemmUniversalIN4cute5tupleIJiiiiEEENS1_10collective13CollectiveMmaINS1_37MainloopSm90TmaGmmaWarpSpecializedFP8ILi18ENS5_IJNS4_1CILi1EEENSA_ILi2EEESB_EEENS1_35KernelTmaWarpSpecializedCooperativeEEENS5_IJNSA_ILi128EEENSA_ILi64EEESH_EEENS_12float_e5m2_tENS5_IJlSB_lEEESJ_SK_NS4_8TiledMMAINS4_8MMA_AtomIJNS4_4SM904GMMA30MMA_64x64x32_F32E5M2E5M2_SS_TNILNSO_7ScaleInE1ELSQ_1EEEEEENS4_6LayoutINS5_IJSC_SB_SB_EEENS5_IJSB_NSA_ILi0EEESV_EEEEENS5_IJNS4_10UnderscoreESY_SY_EEEEENS4_23SM90_TMA_LOAD_MULTICASTENS4_14ComposedLayoutINS4_7SwizzleILi2ELi4ELi3EEENS4_18smem_ptr_flag_bitsILi8EEENST_INS5_IJNSA_ILi8EEESH_EEENS5_IJSH_SB_EEEEEEEvNS4_8identityENS4_13SM90_TMA_LOADES1B_vS1C_EENS_8epilogue10collective6detail29Sm90TmaWarpSpecializedAdapterINS1G_15DefaultEpilogueISJ_SK_SK_NS1F_6thread17LinearCombinationISJ_Li1EffLNS1K_9ScaleType4KindE0ELNS_15FloatRoundStyleE2ESJ_EENS1_15EpilogueDefaultEEEEEvvEEEEvNT_6ParamsE:
        .type           _ZN7cutlass13device_kernelINS_4gemm6kernel13GemmUniversalIN4cute5tupleIJiiiiEEENS1_10collective13CollectiveMmaINS1_37MainloopSm90TmaGmmaWarpSpecializedFP8ILi18ENS5_IJNS4_1CILi1EEENSA_ILi2EEESB_EEENS1_35KernelTmaWarpSpecializedCooperativeEEENS5_IJNSA_ILi128EEENSA_ILi64EEESH_EEENS_12float_e5m2_tENS5_IJlSB_lEEESJ_SK_NS4_8TiledMMAINS4_8MMA_AtomIJNS4_4SM904GMMA30MMA_64x64x32_F32E5M2E5M2_SS_TNILNSO_7ScaleInE1ELSQ_1EEEEEENS4_6LayoutINS5_IJSC_SB_SB_EEENS5_IJSB_NSA_ILi0EEESV_EEEEENS5_IJNS4_10UnderscoreESY_SY_EEEEENS4_23SM90_TMA_LOAD_MULTICASTENS4_14ComposedLayoutINS4_7SwizzleILi2ELi4ELi3EEENS4_18smem_ptr_flag_bitsILi8EEENST_INS5_IJNSA_ILi8EEESH_EEENS5_IJSH_SB_EEEEEEEvNS4_8identityENS4_13SM90_TMA_LOADES1B_vS1C_EENS_8epilogue10collective6detail29Sm90TmaWarpSpecializedAdapterINS1G_15DefaultEpilogueISJ_SK_SK_NS1F_6thread17LinearCombinationISJ_Li1EffLNS1K_9ScaleType4KindE0ELNS_15FloatRoundStyleE2ESJ_EENS1_15EpilogueDefaultEEEEEvvEEEEvNT_6ParamsE,@function
        .size           _ZN7cutlass13device_kernelINS_4gemm6kernel13GemmUniversalIN4cute5tupleIJiiiiEEENS1_10collective13CollectiveMmaINS1_37MainloopSm90TmaGmmaWarpSpecializedFP8ILi18ENS5_IJNS4_1CILi1EEENSA_ILi2EEESB_EEENS1_35KernelTmaWarpSpecializedCooperativeEEENS5_IJNSA_ILi128EEENSA_ILi64EEESH_EEENS_12float_e5m2_tENS5_IJlSB_lEEESJ_SK_NS4_8TiledMMAINS4_8MMA_AtomIJNS4_4SM904GMMA30MMA_64x64x32_F32E5M2E5M2_SS_TNILNSO_7ScaleInE1ELSQ_1EEEEEENS4_6LayoutINS5_IJSC_SB_SB_EEENS5_IJSB_NSA_ILi0EEESV_EEEEENS5_IJNS4_10UnderscoreESY_SY_EEEEENS4_23SM90_TMA_LOAD_MULTICASTENS4_14ComposedLayoutINS4_7SwizzleILi2ELi4ELi3EEENS4_18smem_ptr_flag_bitsILi8EEENST_INS5_IJNSA_ILi8EEESH_EEENS5_IJSH_SB_EEEEEEEvNS4_8identityENS4_13SM90_TMA_LOADES1B_vS1C_EENS_8epilogue10collective6detail29Sm90TmaWarpSpecializedAdapterINS1G_15DefaultEpilogueISJ_SK_SK_NS1F_6thread17LinearCombinationISJ_Li1EffLNS1K_9ScaleType4KindE0ELNS_15FloatRoundStyleE2ESJ_EENS1_15EpilogueDefaultEEEEEvvEEEEvNT_6ParamsE,(.L_x_171 - _ZN7cutlass13device_kernelINS_4gemm6kernel13GemmUniversalIN4cute5tupleIJiiiiEEENS1_10collective13CollectiveMmaINS1_37MainloopSm90TmaGmmaWarpSpecializedFP8ILi18ENS5_IJNS4_1CILi1EEENSA_ILi2EEESB_EEENS1_35KernelTmaWarpSpecializedCooperativeEEENS5_IJNSA_ILi128EEENSA_ILi64EEESH_EEENS_12float_e5m2_tENS5_IJlSB_lEEESJ_SK_NS4_8TiledMMAINS4_8MMA_AtomIJNS4_4SM904GMMA30MMA_64x64x32_F32E5M2E5M2_SS_TNILNSO_7ScaleInE1ELSQ_1EEEEEENS4_6LayoutINS5_IJSC_SB_SB_EEENS5_IJSB_NSA_ILi0EEESV_EEEEENS5_IJNS4_10UnderscoreESY_SY_EEEEENS4_23SM90_TMA_LOAD_MULTICASTENS4_14ComposedLayoutINS4_7SwizzleILi2ELi4ELi3EEENS4_18smem_ptr_flag_bitsILi8EEENST_INS5_IJNSA_ILi8EEESH_EEENS5_IJSH_SB_EEEEEEEvNS4_8identityENS4_13SM90_TMA_LOADES1B_vS1C_EENS_8epilogue10collective6detail29Sm90TmaWarpSpecializedAdapterINS1G_15DefaultEpilogueISJ_SK_SK_NS1F_6thread17LinearCombinationISJ_Li1EffLNS1K_9ScaleType4KindE0ELNS_15FloatRoundStyleE2ESJ_EENS1_15EpilogueDefaultEEEEEvvEEEEvNT_6ParamsE)
        .other          _ZN7cutlass13device_kernelINS_4gemm6kernel13GemmUniversalIN4cute5tupleIJiiiiEEENS1_10collective13CollectiveMmaINS1_37MainloopSm90TmaGmmaWarpSpecializedFP8ILi18ENS5_IJNS4_1CILi1EEENSA_ILi2EEESB_EEENS1_35KernelTmaWarpSpecializedCooperativeEEENS5_IJNSA_ILi128EEENSA_ILi64EEESH_EEENS_12float_e5m2_tENS5_IJlSB_lEEESJ_SK_NS4_8TiledMMAINS4_8MMA_AtomIJNS4_4SM904GMMA30MMA_64x64x32_F32E5M2E5M2_SS_TNILNSO_7ScaleInE1ELSQ_1EEEEEENS4_6LayoutINS5_IJSC_SB_SB_EEENS5_IJSB_NSA_ILi0EEESV_EEEEENS5_IJNS4_10UnderscoreESY_SY_EEEEENS4_23SM90_TMA_LOAD_MULTICASTENS4_14ComposedLayoutINS4_7SwizzleILi2ELi4ELi3EEENS4_18smem_ptr_flag_bitsILi8EEENST_INS5_IJNSA_ILi8EEESH_EEENS5_IJSH_SB_EEEEEEEvNS4_8identityENS4_13SM90_TMA_LOADES1B_vS1C_EENS_8epilogue10collective6detail29Sm90TmaWarpSpecializedAdapterINS1G_15DefaultEpilogueISJ_SK_SK_NS1F_6thread17LinearCombinationISJ_Li1EffLNS1K_9ScaleType4KindE0ELNS_15FloatRoundStyleE2ESJ_EENS1_15EpilogueDefaultEEEEEvvEEEEvNT_6ParamsE,@"STO_CUDA_ENTRY STV_DEFAULT"
_ZN7cutlass13device_kernelINS_4gemm6kernel13GemmUniversalIN4cute5tupleIJiiiiEEENS1_10collective13CollectiveMmaINS1_37MainloopSm90TmaGmmaWarpSpecializedFP8ILi18ENS5_IJNS4_1CILi1EEENSA_ILi2EEESB_EEENS1_35KernelTmaWarpSpecializedCooperativeEEENS5_IJNSA_ILi128EEENSA_ILi64EEESH_EEENS_12float_e5m2_tENS5_IJlSB_lEEESJ_SK_NS4_8TiledMMAINS4_8MMA_AtomIJNS4_4SM904GMMA30MMA_64x64x32_F32E5M2E5M2_SS_TNILNSO_7ScaleInE1ELSQ_1EEEEEENS4_6LayoutINS5_IJSC_SB_SB_EEENS5_IJSB_NSA_ILi0EEESV_EEEEENS5_IJNS4_10UnderscoreESY_SY_EEEEENS4_23SM90_TMA_LOAD_MULTICASTENS4_14ComposedLayoutINS4_7SwizzleILi2ELi4ELi3EEENS4_18smem_ptr_flag_bitsILi8EEENST_INS5_IJNSA_ILi8EEESH_EEENS5_IJSH_SB_EEEEEEEvNS4_8identityENS4_13SM90_TMA_LOADES1B_vS1C_EENS_8epilogue10collective6detail29Sm90TmaWarpSpecializedAdapterINS1G_15DefaultEpilogueISJ_SK_SK_NS1F_6thread17LinearCombinationISJ_Li1EffLNS1K_9ScaleType4KindE0ELNS_15FloatRoundStyleE2ESJ_EENS1_15EpilogueDefaultEEEEEvvEEEEvNT_6ParamsE:
[----:B------:R-:W-:Y:S01]  /*0000*/  LDC R1, c[0x0][0x28] ;  /* 0x00000a00ff017b82 */ /* 0x000fe20000000800 */
[----:B------:R-:W0:Y:S01]  /*0010*/  S2R R0, SR_TID.X ;  /* 0x0000000000007919 */ /* 0x000e220000002100 */
[----:B------:R-:W-:Y:S01]  /*0020*/  ELECT P0, URZ, PT ;  /* 0x00000000003f782f */ /* 0x000fe20003800000 */
[----:B------:R-:W-:Y:S01]  /*0030*/  BSSY B0, `(.L_x_0) ;  /* 0x000000f000007945 */ /* 0x000fe20003800000 */
[--C-:B0-----:R-:W-:Y:S02]  /*0040*/  SHF.R.U32.HI R2, RZ, 0x5, R0.reuse ;  /* 0x00000005ff027819 */ /* 0x101fe40000011600 */
[----:B------:R-:W-:-:S03]  /*0050*/  SHF.R.U32.HI R4, RZ, 0x7, R0 ;  /* 0x00000007ff047819 */ /* 0x000fc60000011600 */
[----:B------:R-:W0:Y:S04]  /*0060*/  SHFL.IDX PT, R3, R2, RZ, 0x1f ;  /* 0x00001fff02037589 */ /* 0x000e2800000e0000 */
[----:B------:R-:W1:Y:S01]  /*0070*/  SHFL.IDX PT, R4, R4, RZ, 0x1f ;  /* 0x00001fff04047589 */ /* 0x000e6200000e0000 */
[----:B0-----:R-:W-:-:S13]  /*0080*/  ISETP.NE.OR P0, PT, R3, RZ, !P0 ;  /* 0x000000ff0300720c */ /* 0x001fda0004705670 */
[----:B-1----:R-:W-:Y:S05]  /*0090*/  @P0 BRA `(.L_x_1) ;  /* 0x0000000000200947 */ /* 0x002fea0003800000 */
[----:B------:R-:W-:Y:S02]  /*00a0*/  ULDC.64 UR4, c[0x0][0x198] ;  /* 0x0000660000047ab9 */ /* 0x000fe40000000a00 */
[----:B------:R-:W-:Y:S02]  /*00b0*/  UIADD3 UR6, UP0, UR4, 0xf0, URZ ;  /* 0x000000f004067890 */ /* 0x000fe4000ff1e03f */
[----:B------:R-:W-:Y:S02]  /*00c0*/  UIADD3 UR4, UP1, UR4, 0x1f0, URZ ;  /* 0x000001f004047890 */ /* 0x000fe4000ff3e03f */
[----:B------:R-:W-:Y:S02]  /*00d0*/  UIADD3.X UR7, URZ, UR5, URZ, UP0, !UPT ;  /* 0x000000053f077290 */ /* 0x000fe400087fe43f */
[----:B------:R-:W-:-:S07]  /*00e0*/  UIADD3.X UR5, URZ, UR5, URZ, UP1, !UPT ;  /* 0x000000053f057290 */ /* 0x000fce0008ffe43f */
[----:B------:R0:W-:Y:S02]  /*00f0*/  UTMACCTL.PF [UR6] ;  /* 0x00000000060079b9 */ /* 0x0001e40008040000 */
[----:B------:R0:W-:Y:S02]  /*0100*/  UTMACCTL.PF [UR4] ;  /* 0x00000000040079b9 */ /* 0x0001e40008040000 */
[----:B0-----:R-:W-:Y:S01]  /*0110*/  NOP ;  /* 0x0000000000007918 */ /* 0x001fe20000000000 */
.L_x_1:
[----:B------:R-:W-:Y:S05]  /*0120*/  BSYNC B0 ;  /* 0x0000000000007941 */ /* 0x000fea0003800000 */
.L_x_0:
[----:B------:R-:W0:Y:S02]  /*0130*/  SHFL.IDX PT, R5, R2, RZ, 0x1f ;  /* 0x00001fff02057589 */ /* 0x000e2400000e0000 */
[----:B0-----:R-:W-:-:S13]  /*0140*/  ISETP.NE.AND P0, PT, R5, RZ, PT ;  /* 0x000000ff0500720c */ /* 0x001fda0003f05270 */
[----:B------:R-:W-:Y:S05]  /*0150*/  @P0 BRA `(.L_x_2) ;  /* 0x0000000000d40947 */ /* 0x000fea0003800000 */
[----:B------:R-:W-:Y:S01]  /*0160*/  ELECT P0, URZ, PT ;  /* 0x00000000003f782f */ /* 0x000fe20003800000 */
[----:B------:R-:W-:-:S12]  /*0170*/  BSSY B0, `(.L_x_2) ;  /* 0x0000033000007945 */ /* 0x000fd80003800000 */
[----:B------:R-:W-:Y:S05]  /*0180*/  @!P0 BRA `(.L_x_3) ;  /* 0x0000000000c48947 */ /* 0x000fea0003800000 */
[----:B------:R-:W0:Y:S01]  /*0190*/  S2UR UR8, SR_CgaCtaId ;  /* 0x00000000000879c3 */ /* 0x000e220000008800 */
[----:B------:R-:W-:Y:S01]  /*01a0*/  UMOV UR4, 0x400 ;  /* 0x0000040000047882 */ /* 0x000fe20000000000 */
[----:B------:R-:W-:Y:S01]  /*01b0*/  UMOV UR5, 0x1 ;  /* 0x0000000100057882 */ /* 0x000fe20000000000 */
[----:B------:R-:W-:Y:S02]  /*01c0*/  UMOV UR6, 0x4 ;  /* 0x0000000400067882 */ /* 0x000fe40000000000 */
[----:B------:R-:W-:-:S04]  /*01d0*/  UIADD3 UR6, -UR6, 0x100000, URZ ;  /* 0x0010000006067890 */ /* 0x000fc8000fffe13f */
[----:B------:R-:W-:Y:S02]  /*01e0*/  USHF.L.U32 UR7, UR6, 0xb, URZ ;  /* 0x0000000b06077899 */ /* 0x000fe4000800063f */
[----:B------:R-:W-:Y:S02]  /*01f0*/  USHF.L.U32 UR6, UR6, 0x1, URZ ;  /* 0x0000000106067899 */ /* 0x000fe4000800063f */
[----:B0-----:R-:W-:Y:S02]  /*0200*/  ULEA UR8, UR8, UR4, 0x18 ;  /* 0x0000000408087291 */ /* 0x001fe4000f8ec03f */
[----:B------:R-:W-:-:S04]  /*0210*/  UIADD3 UR4, -UR5, 0x100000, URZ ;  /* 0x0010000005047890 */ /* 0x000fc8000fffe13f */
[----:B------:R-:W-:Y:S02]  /*0220*/  USHF.L.U32 UR5, UR4, 0xb, URZ ;  /* 0x0000000b04057899 */ /* 0x000fe4000800063f */
[----:B------:R-:W-:Y:S01]  /*0230*/  USHF.L.U32 UR4, UR4, 0x1, URZ ;  /* 0x0000000104047899 */ /* 0x000fe2000800063f */
[----:B------:R-:W0:Y:S11]  /*0240*/  FENCE.VIEW.ASYNC.S ;  /* 0x00000000000073c6 */ /* 0x000e360000000000 */
[----:B0-----:R0:W1:Y:S01]  /*0250*/  SYNCS.EXCH.64 URZ, [UR8], UR4 ;  /* 0x00000004083f75b2 */ /* 0x0010620008000100 */
[----:B------:R0:W2:Y:S01]  /*0260*/  SYNCS.EXCH.64 URZ, [UR8+0x90], UR6 ;  /* 0x00009006083f75b2 */ /* 0x0000a20008000100 */
[----:B------:R0:W3:Y:S01]  /*0270*/  SYNCS.EXCH.64 URZ, [UR8+0x8], UR4 ;  /* 0x00000804083f75b2 */ /* 0x0000e20008000100 */
[----:B------:R0:W4:Y:S01]  /*0280*/  SYNCS.EXCH.64 URZ, [UR8+0x98], UR6 ;  /* 0x00009806083f75b2 */ /* 0x0001220008000100 */
[----:B------:R0:W0:Y:S01]  /*0290*/  SYNCS.EXCH.64 URZ, [UR8+0x10], UR4 ;  /* 0x00001004083f75b2 */ /* 0x0000220008000100 */
        /* <DEDUP_REMOVED lines=31> */
[----:B-1234-:R-:W-:Y:S01]  /*0490*/  NOP ;  /* 0x0000000000007918 */ /* 0x01efe20000000000 */
.L_x_3:
[----:B0-----:R-:W-:Y:S05]  /*04a0*/  BSYNC B0 ;  /* 0x0000000000007941 */ /* 0x001fea0003800000 */
.L_x_2:
[----:B------:R-:W0:Y:S01]  /*04b0*/  SHFL.IDX PT, R2, R2, RZ, 0x1f ;  /* 0x00001fff02027589 */ /* 0x000e2200000e0000 */
[----:B------:R-:W-:Y:S01]  /*04c0*/  SHF.R.S32.HI R7, RZ, 0x1f, R0 ;  /* 0x0000001fff077819 */ /* 0x000fe20000011400 */
[----:B------:R-:W1:Y:S01]  /*04d0*/  S2UR UR8, SR_CTAID.X ;  /* 0x00000000000879c3 */ /* 0x000e620000002500 */
[----:B------:R-:W-:Y:S01]  /*04e0*/  ELECT P0, URZ, PT ;  /* 0x00000000003f782f */ /* 0x000fe20003800000 */
[----:B------:R-:W2:Y:S01]  /*04f0*/  S2R R8, SR_CTAID.Y ;  /* 0x0000000000087919 */ /* 0x000ea20000002600 */
[----:B------:R-:W-:Y:S01]  /*0500*/  LEA.HI R7, R7, R0, RZ, 0x7 ;  /* 0x0000000007077211 */ /* 0x000fe200078f38ff */
[----:B------:R-:W-:Y:S01]  /*0510*/  ULDC UR4, c[0x0][0x154] ;  /* 0x0000550000047ab9 */ /* 0x000fe20000000800 */
[----:B------:R-:W-:Y:S01]  /*0520*/  NOP ;  /* 0x0000000000007918 */ /* 0x000fe20000000000 */
[----:B------:R-:W-:Y:S01]  /*0530*/  NOP ;  /* 0x0000000000007918 */ /* 0x000fe20000000000 */
[----:B------:R-:W-:Y:S01]  /*0540*/  LOP3.LUT R7, R7, 0xffffff80, RZ, 0xc0, !PT ;  /* 0xffffff8007077812 */ /* 0x000fe200078ec0ff */
[----:B------:R-:W3:Y:S04]  /*0550*/  LDC R14, c[0x0][0x140] ;  /* 0x00005000ff0e7b82 */ /* 0x000ee80000000800 */
[----:B------:R-:W-:-:S04]  /*0560*/  IMAD.IADD R7, R0, 0x1, -R7 ;  /* 0x0000000100077824 */ /* 0x000fc800078e0a07 */
[----:B------:R-:W4:Y:S01]  /*0570*/  LDC R19, c[0x0][0x148] ;  /* 0x00005200ff137b82 */ /* 0x000f220000000800 */
[----:B------:R-:W-:Y:S02]  /*0580*/  SHF.R.S32.HI R6, RZ, 0x1f, R7 ;  /* 0x0000001fff067819 */ /* 0x000fe40000011407 */
[----:B------:R-:W-:Y:S02]  /*0590*/  LOP3.LUT P2, RZ, R7, 0x7, RZ, 0xc0, !PT ;  /* 0x0000000707ff7812 */ /* 0x000fe4000784c0ff */
[----:B------:R-:W-:Y:S02]  /*05a0*/  LEA.HI R6, R6, R7, RZ, 0x3 ;  /* 0x0000000706067211 */ /* 0x000fe400078f18ff */
[----:B0-----:R-:W-:Y:S01]  /*05b0*/  ISETP.NE.OR P0, PT, R2, RZ, !P0 ;  /* 0x000000ff0200720c */ /* 0x001fe20004705670 */
[----:B------:R-:W0:Y:S01]  /*05c0*/  LDC R12, c[0x0][0x144] ;  /* 0x00005100ff0c7b82 */ /* 0x000e220000000800 */
[--C-:B------:R-:W-:Y:S02]  /*05d0*/  SHF.R.S32.HI R2, RZ, 0x3, R6.reuse ;  /* 0x00000003ff027819 */ /* 0x100fe40000011406 */
[----:B------:R-:W-:-:S02]  /*05e0*/  SHF.R.S32.HI R11, RZ, 0x1f, R6 ;  /* 0x0000001fff0b7819 */ /* 0x000fc40000011406 */
[----:B------:R-:W-:Y:S02]  /*05f0*/  SHF.R.S32.HI R6, RZ, 0x1f, R5 ;  /* 0x0000001fff067819 */ /* 0x000fe40000011405 */
[----:B------:R-:W-:Y:S02]  /*0600*/  LEA.HI R11, R11, R2, RZ, 0x2 ;  /* 0x000000020b0b7211 */ /* 0x000fe400078f10ff */
[----:B------:R-:W-:Y:S02]  /*0610*/  LEA.HI R6, R6, R5, RZ, 0x2 ;  /* 0x0000000506067211 */ /* 0x000fe400078f10ff */
[----:B--2---:R-:W-:Y:S01]  /*0620*/  I2FP.F32.U32 R10, R8 ;  /* 0x00000008000a7245 */ /* 0x004fe20000201000 */
[----:B------:R-:W-:Y:S01]  /*0630*/  VOTEU.ALL UP0, P0 ;  /* 0x00000000003f7886 */ /* 0x000fe20000000000 */
[----:B------:R-:W-:Y:S01]  /*0640*/  LOP3.LUT R6, R6, 0x3ffffffc, RZ, 0xc0, !PT ;  /* 0x3ffffffc06067812 */ /* 0x000fe200078ec0ff */
[----:B------:R-:W-:Y:S01]  /*0650*/  VOTEU.ALL UP1, P0 ;  /* 0x00000000003f7886 */ /* 0x000fe20000020000 */
[----:B------:R-:W-:Y:S01]  /*0660*/  LOP3.LUT R11, R11, 0xfffffffc, RZ, 0xc0, !PT ;  /* 0xfffffffc0b0b7812 */ /* 0x000fe200078ec0ff */
[----:B------:R-:W-:Y:S01]  /*0670*/  FMUL R13, R10, UR4 ;  /* 0x000000040a0d7c20 */ /* 0x000fe20008400000 */
[----:B------:R-:W2:Y:S01]  /*0680*/  @!UP0 S2UR UR7, SR_CgaCtaId ;  /* 0x00000000000789c3 */ /* 0x000ea20000008800 */
[----:B------:R-:W-:Y:S01]  /*0690*/  IMAD.IADD R6, R5, 0x1, -R6 ;  /* 0x0000000105067824 */ /* 0x000fe200078e0a06 */
[----:B-1----:R-:W-:Y:S01]  /*06a0*/  I2FP.F32.U32 R5, UR8 ;  /* 0x0000000800057c45 */ /* 0x002fe20008201000 */
[----:B------:R-:W-:Y:S01]  /*06b0*/  ULDC UR4, c[0x0][0x150] ;  /* 0x0000540000047ab9 */ /* 0x000fe20000000800 */
[----:B------:R-:W-:Y:S01]  /*06c0*/  IMAD.IADD R11, R2, 0x1, -R11 ;  /* 0x00000001020b7824 */ /* 0x000fe200078e0a0b */
[----:B------:R-:W-:Y:S01]  /*06d0*/  SHF.R.S32.HI R2, RZ, 0x1f, R3 ;  /* 0x0000001fff027819 */ /* 0x000fe20000011403 */
[----:B------:R-:W1:Y:S01]  /*06e0*/  F2I.U32.TRUNC.NTZ R13, R13 ;  /* 0x0000000d000d7305 */ /* 0x000e62000020f000 */
[----:B------:R-:W-:Y:S01]  /*06f0*/  FMUL R10, R5, UR4 ;  /* 0x00000004050a7c20 */ /* 0x000fe20008400000 */
[----:B------:R-:W-:Y:S01]  /*0700*/  IMAD R6, R6, 0x4, R11 ;  /* 0x0000000406067824 */ /* 0x000fe200078e020b */
[----:B------:R-:W-:Y:S01]  /*0710*/  LEA.HI R2, R2, R3, RZ, 0x2 ;  /* 0x0000000302027211 */ /* 0x000fe200078f10ff */
[----:B------:R-:W-:Y:S01]  /*0720*/  UMOV UR4, 0x20 ;  /* 0x0000002000047882 */ /* 0x000fe20000000000 */
[----:B------:R-:W-:Y:S01]  /*0730*/  @!UP0 UMOV UR6, 0x400 ;  /* 0x0000040000068882 */ /* 0x000fe20000000000 */
[----:B------:R-:W-:Y:S01]  /*0740*/  IMAD.SHL.U32 R5, R6, 0x4, RZ ;  /* 0x0000000406057824 */ /* 0x000fe200078e00ff */
[----:B------:R-:W-:Y:S01]  /*0750*/  LOP3.LUT R2, R2, 0xfffffffc, RZ, 0xc0, !PT ;  /* 0xfffffffc02027812 */ /* 0x000fe200078ec0ff */
[----:B------:R-:W5:Y:S01]  /*0760*/  F2I.U32.TRUNC.NTZ R10, R10 ;  /* 0x0000000a000a7305 */ /* 0x000f62000020f000 */
[----:B------:R-:W-:-:S04]  /*0770*/  @!UP0 UIADD3 UR4, -UR4, 0x100000, URZ ;  /* 0x0010000004048890 */ /* 0x000fc8000fffe13f */
[----:B------:R-:W-:Y:S02]  /*0780*/  @!UP0 USHF.L.U32 UR5, UR4, 0xb, URZ ;  /* 0x0000000b04058899 */ /* 0x000fe4000800063f */
[----:B------:R-:W-:Y:S01]  /*0790*/  @!UP0 USHF.L.U32 UR4, UR4, 0x1, URZ ;  /* 0x0000000104048899 */ /* 0x000fe2000800063f */
[----:B---3--:R-:W-:Y:S01]  /*07a0*/  ISETP.EQ.U32.AND P3, PT, R14, 0x1, PT ;  /* 0x000000010e00780c */ /* 0x008fe20003f62070 */
[----:B------:R-:W-:Y:S01]  /*07b0*/  VIADD R14, R4, 0xffffffff ;  /* 0xffffffff040e7836 */ /* 0x000fe20000000000 */
[----:B------:R-:W-:Y:S01]  /*07c0*/  LOP3.LUT R6, R6, 0xc, R5, 0x78, !PT ;  /* 0x0000000c06067812 */ /* 0x000fe200078e7805 */
[----:B------:R-:W-:Y:S02]  /*07d0*/  IMAD.IADD R3, R3, 0x1, -R2 ;  /* 0x0000000103037824 */ /* 0x000fe400078e0a02 */
[----:B-1----:R-:W-:Y:S01]  /*07e0*/  IMAD.MOV R20, RZ, RZ, -R13 ;  /* 0x000000ffff147224 */ /* 0x002fe200078e0a0d */
[----:B------:R-:W-:Y:S01]  /*07f0*/  ISETP.GE.U32.AND P5, PT, R14, 0x2, PT ;  /* 0x000000020e00780c */ /* 0x000fe20003fa6070 */
[----:B--2---:R-:W-:Y:S01]  /*0800*/  @!UP0 ULEA UR6, UR7, UR6, 0x18 ;  /* 0x0000000607068291 */ /* 0x004fe2000f8ec03f */
[----:B------:R-:W-:Y:S01]  /*0810*/  ISETP.NE.AND P1, PT, R3, 0x3, PT ;  /* 0x000000030300780c */ /* 0x000fe20003f25270 */
[----:B----4-:R-:W-:Y:S01]  /*0820*/  IMAD R5, R19, R20, R8 ;  /* 0x0000001413057224 */ /* 0x010fe200078e0208 */
[----:B------:R-:W-:Y:S01]  /*0830*/  VOTEU.ALL UP0, P0 ;  /* 0x00000000003f7886 */ /* 0x000fe20000000000 */
[----:B------:R-:W-:Y:S01]  /*0840*/  ISETP.LT.U32.AND P0, PT, R6, 0x2, !P2 ;  /* 0x000000020600780c */ /* 0x000fe20005701070 */
[----:B-----5:R-:W-:Y:S01]  /*0850*/  IMAD.MOV R7, RZ, RZ, -R10 ;  /* 0x000000ffff077224 */ /* 0x020fe200078e0a0a */
[----:B------:R-:W-:-:S02]  /*0860*/  ISETP.EQ.OR P1, PT, R3, RZ, !P1 ;  /* 0x000000ff0300720c */ /* 0x000fc40004f22670 */
[----:B------:R-:W-:Y:S01]  /*0870*/  ISETP.NE.AND P4, PT, R5, R6, PT ;  /* 0x000000060500720c */ /* 0x000fe20003f85270 */
[----:B0-----:R-:W-:Y:S01]  /*0880*/  IMAD R7, R12, R7, UR8 ;  /* 0x000000080c077e24 */ /* 0x001fe2000f8e0207 */
[C---:B------:R-:W-:Y:S01]  /*0890*/  ISETP.EQ.AND P1, PT, R4.reuse, RZ, P1 ;  /* 0x000000ff0400720c */ /* 0x040fe20000f22270 */
[----:B------:R-:W0:Y:S02]  /*08a0*/  FENCE.VIEW.ASYNC.S ;  /* 0x00000000000073c6 */ /* 0x000e240000000000 */
[----:B0-----:R0:W1:Y:S01]  /*08b0*/  @!UP0 SYNCS.EXCH.64 URZ, [UR6+0x130], UR4 ;  /* 0x00013004063f85b2 */ /* 0x0010620008000100 */
[----:B------:R-:W-:Y:S02]  /*08c0*/  ISETP.NE.AND P2, PT, R4, RZ, PT ;  /* 0x000000ff0400720c */ /* 0x000fe40003f45270 */
[----:B------:R-:W-:Y:S02]  /*08d0*/  ISETP.EQ.OR P4, PT, R7, RZ, !P4 ;  /* 0x000000ff0700720c */ /* 0x000fe40006782670 */
[----:B------:R-:W-:-:S02]  /*08e0*/  SEL R2, RZ, 0x1, !P1 ;  /* 0x00000001ff027807 */ /* 0x000fc40004800000 */
[----:B------:R-:W-:Y:S02]  /*08f0*/  PLOP3.LUT P0, PT, P0, P4, PT, 0x80, 0x0 ;  /* 0x000000000000781c */ /* 0x000fe40000709070 */
[----:B------:R-:W-:Y:S01]  /*0900*/  SEL R2, R2, 0x2, P5 ;  /* 0x0000000202027807 */ /* 0x000fe20002800000 */
[----:B------:R0:W2:Y:S01]  /*0910*/  @!UP1 SYNCS.EXCH.64 URZ, [UR6+0x138], UR4 ;  /* 0x00013804063f95b2 */ /* 0x0000a20008000100 */
[----:B------:R-:W-:Y:S01]  /*0920*/  NOP ;  /* 0x0000000000007918 */ /* 0x000fe20000000000 */
[----:B------:R-:W-:Y:S08]  /*0930*/  @!P3 BRA `(.L_x_4) ;  /* 0x000000000008b947 */ /* 0x000ff00003800000 */
[----:B-12---:R-:W-:Y:S01]  /*0940*/  UCGABAR_ARV ;  /* 0x00000000000079c7 */ /* 0x006fe20008000000 */
[----:B------:R-:W-:Y:S05]  /*0950*/  BRA `(.L_x_5) ;  /* 0x0000000000047947 */ /* 0x000fea0003800000 */
.L_x_4:
[----:B-12---:R-:W-:Y:S01]  /*0960*/  NOP ;  /* 0x0000000000007918 */ /* 0x006fe20000000000 */
.L_x_5:
[----:B------:R-:W1:Y:S01]  /*0970*/  LDC R4, c[0x0][0x65c] ;  /* 0x00019700ff047b82 */ /* 0x000e620000000800 */
[----:B------:R-:W-:Y:S01]  /*0980*/  IMAD.MOV.U32 R5, RZ, RZ, RZ ;  /* 0x000000ffff057224 */ /* 0x000fe200078e00ff */
[----:B-1----:R-:W-:Y:S01]  /*0990*/  ISETP.NE.AND P4, PT, R4, 0x1, PT ;  /* 0x000000010400780c */ /* 0x002fe20003f85270 */
[----:B------:R-:W-:-:S12]  /*09a0*/  IMAD.U32 R4, RZ, RZ, UR8 ;  /* 0x00000008ff047e24 */ /* 0x000fd8000f8e00ff */
[----:B------:R-:W1:Y:S01]  /*09b0*/  @P4 LDC R13, c[0x0][0x10] ;  /* 0x00000400ff0d4b82 */ /* 0x000e620000000800 */
[----:B------:R-:W-:Y:S02]  /*09c0*/  @P4 IMAD.MOV.U32 R9, RZ, RZ, RZ ;  /* 0x000000ffff094224 */ /* 0x000fe400078e00ff */
[----:B------:R-:W-:-:S05]  /*09d0*/  @P4 IMAD.MOV.U32 R15, RZ, RZ, RZ ;  /* 0x000000ffff0f4224 */ /* 0x000fca00078e00ff */
[----:B------:R-:W2:Y:S01]  /*09e0*/  @!P4 LDC R11, c[0x0][0xc] ;  /* 0x00000300ff0bcb82 */ /* 0x000ea20000000800 */
[----:B-1----:R-:W-:-:S04]  /*09f0*/  @P4 IMAD.WIDE.U32 R12, R13, UR8, R8 ;  /* 0x000000080d0c4c25 */ /* 0x002fc8000f8e0008 */
[----:B--2---:R-:W-:-:S04]  /*0a00*/  @!P4 IMAD.WIDE.U32 R10, R8, R11, R4 ;  /* 0x0000000b080ac225 */ /* 0x004fc800078e0004 */
[----:B------:R-:W-:Y:S02]  /*0a10*/  @P4 IMAD.MOV.U32 R4, RZ, RZ, R12 ;  /* 0x000000ffff044224 */ /* 0x000fe400078e000c */
[----:B------:R-:W-:Y:S02]  /*0a20*/  @P4 IMAD.IADD R5, R13, 0x1, R15 ;  /* 0x000000010d054824 */ /* 0x000fe400078e020f */
[----:B------:R-:W-:Y:S02]  /*0a30*/  @!P4 IMAD.MOV.U32 R4, RZ, RZ, R10 ;  /* 0x000000ffff04c224 */ /* 0x000fe400078e000a */
[----:B------:R-:W-:Y:S01]  /*0a40*/  @!P4 IMAD.MOV.U32 R5, RZ, RZ, R11 ;  /* 0x000000ffff05c224 */ /* 0x000fe200078e000b */
[----:B------:R-:W-:Y:S06]  /*0a50*/  @!P3 BRA `(.L_x_6) ;  /* 0x00000000000cb947 */ /* 0x000fec0003800000 */
[----:B------:R-:W-:Y:S01]  /*0a60*/  UCGABAR_WAIT ;  /* 0x0000000000007dc7 */ /* 0x000fe20008000000 */
[----:B------:R-:W-:Y:S01]  /*0a70*/  CCTL.IVALL ;  /* 0x00000000ff00798f */ /* 0x000fe20002000000 */
[----:B------:R-:W-:Y:S05]  /*0a80*/  BRA `(.L_x_7) ;  /* 0x0000000000047947 */ /* 0x000fea0003800000 */
.L_x_6:
[----:B------:R-:W-:Y:S06]  /*0a90*/  BAR.SYNC.DEFER_BLOCKING 0x0 ;  /* 0x0000000000007b1d */ /* 0x000fec0000010000 */
.L_x_7:
[----:B------:R-:W-:Y:S05]  /*0aa0*/  @!P2 BRA `(.L_x_8) ;  /* 0x0000004800e4a947 */ /* 0x000fea0003800000 */
[----:B------:R-:W-:-:S13]  /*0ab0*/  ISETP.GT.U32.AND P1, PT, R14, 0x1, PT ;  /* 0x000000010e00780c */ /* 0x000fda0003f24070 */
[----:B0-----:R-:W-:Y:S05]  /*0ac0*/  @P1 EXIT ;  /* 0x000000000000194d */ /* 0x001fea0003800000 */
[----:B------:R-:W-:Y:S01]  /*0ad0*/  ULDC.64 UR4, c[0x0][0x650] ;  /* 0x0001940000047ab9 */ /* 0x000fe20000000a00 */
[----:B------:R-:W-:Y:S01]  /*0ae0*/  PRMT R10, RZ, 0x7610, R10 ;  /* 0x00007610ff0a7816 */ /* 0x000fe2000000000a */
[----:B------:R-:W-:Y:S01]  /*0af0*/  IMAD.MOV.U32 R11, RZ, RZ, -0x1 ;  /* 0xffffffffff0b7424 */ /* 0x000fe200078e00ff */
[----:B------:R-:W-:Y:S01]  /*0b00*/  ISETP.GE.U32.AND P1, PT, R4, UR4, PT ;  /* 0x0000000404007c0c */ /* 0x000fe2000bf26070 */
[----:B------:R-:W-:Y:S02]  /*0b10*/  IMAD.MOV.U32 R12, RZ, RZ, -0x1 ;  /* 0xffffffffff0c7424 */ /* 0x000fe400078e00ff */
[----:B------:R-:W-:Y:S01]  /*0b20*/  IMAD.MOV.U32 R71, RZ, RZ, -0x1 ;  /* 0xffffffffff477424 */ /* 0x000fe200078e00ff */
[----:B------:R-:W-:-:S13]  /*0b30*/  ISETP.GE.U32.AND.EX P1, PT, R5, UR5, PT, P1 ;  /* 0x0000000505007c0c */ /* 0x000fda000bf26110 */
[----:B------:R-:W-:Y:S05]  /*0b40*/  @P1 BRA `(.L_x_9) ;  /* 0x0000000400241947 */ /* 0x000fea0003800000 */
[----:B------:R-:W0:Y:S01]  /*0b50*/  LDC.64 R22, c[0x0][0x628] ;  /* 0x00018a00ff167b82 */ /* 0x000e220000000a00 */
[----:B------:R-:W-:Y:S02]  /*0b60*/  IMAD.MOV.U32 R10, RZ, RZ, R4 ;  /* 0x000000ffff0a7224 */ /* 0x000fe400078e0004 */
[----:B------:R-:W-:-:S05]  /*0b70*/  IMAD.MOV.U32 R11, RZ, RZ, R5 ;  /* 0x000000ffff0b7224 */ /* 0x000fca00078e0005 */
[----:B------:R-:W1:Y:S08]  /*0b80*/  LDC R16, c[0x0][0x630] ;  /* 0x00018c00ff107b82 */ /* 0x000e700000000800 */
[----:B------:R-:W2:Y:S01]  /*0b90*/  LDC.64 R24, c[0x0][0x620] ;  /* 0x00018800ff187b82 */ /* 0x000ea20000000a00 */
[----:B0-----:R-:W-:-:S04]  /*0ba0*/  ISETP.NE.U32.AND P1, PT, R22, RZ, PT ;  /* 0x000000ff1600720c */ /* 0x001fc80003f25070 */
[----:B------:R-:W-:-:S13]  /*0bb0*/  ISETP.NE.AND.EX P1, PT, R23, RZ, PT, P1 ;  /* 0x000000ff1700720c */ /* 0x000fda0003f25310 */
[----:B-12---:R-:W-:Y:S05]  /*0bc0*/  @!P1 BRA `(.L_x_10) ;  /* 0x0000000000289947 */ /* 0x006fea0003800000 */
[----:B------:R-:W0:Y:S02]  /*0bd0*/  LDC R3, c[0x0][0x634] ;  /* 0x00018d00ff037b82 */ /* 0x000e240000000800 */
[----:B0-----:R-:W-:-:S05]  /*0be0*/  IADD3 R3, P1, R4, R3, RZ ;  /* 0x0000000304037210 */ /* 0x001fca0007f3e0ff */
[----:B------:R-:W-:-:S04]  /*0bf0*/  IMAD.X R17, RZ, RZ, R5, P1 ;  /* 0x000000ffff117224 */ /* 0x000fc800008e0605 */
[----:B------:R-:W-:-:S04]  /*0c00*/  IMAD.WIDE.U32 R10, R17, R22, RZ ;  /* 0x00000016110a7225 */ /* 0x000fc800078e00ff */
[----:B------:R-:W-:-:S04]  /*0c10*/  IMAD.WIDE.U32 R12, P1, R3, R23, R10 ;  /* 0x00000017030c7225 */ /* 0x000fc8000782000a */
[----:B------:R-:W-:-:S04]  /*0c20*/  IMAD.WIDE.U32 R10, R3, R22, RZ ;  /* 0x00000016030a7225 */ /* 0x000fc800078e00ff */
[----:B------:R-:W-:Y:S01]  /*0c30*/  IMAD.X R15, RZ, RZ, RZ, P1 ;  /* 0x000000ffff0f7224 */ /* 0x000fe200008e06ff */
[----:B------:R-:W-:Y:S01]  /*0c40*/  IADD3 RZ, P1, R11, R12, RZ ;  /* 0x0000000c0bff7210 */ /* 0x000fe20007f3e0ff */
[----:B------:R-:W-:-:S04]  /*0c50*/  IMAD.MOV.U32 R14, RZ, RZ, R13 ;  /* 0x000000ffff0e7224 */ /* 0x000fc800078e000d */
[----:B------:R-:W-:-:S08]  /*0c60*/  IMAD.WIDE.U32.X R10, R17, R23, R14, P1 ;  /* 0x00000017110a7225 */ /* 0x000fd000008e040e */
.L_x_10:
[----:B------:R-:W0:Y:S01]  /*0c70*/  LDC.64 R28, c[0x0][0x640] ;  /* 0x00019000ff1c7b82 */ /* 0x000e220000000a00 */
[--C-:B------:R-:W-:Y:S01]  /*0c80*/  SHF.R.U64 R71, R10, R16, R11.reuse ;  /* 0x000000100a477219 */ /* 0x100fe2000000120b */
[----:B------:R-:W-:Y:S01]  /*0c90*/  IMAD R20, R19, R20, R8 ;  /* 0x0000001413147224 */ /* 0x000fe200078e0208 */
[----:B------:R-:W-:Y:S01]  /*0ca0*/  SHF.R.U32.HI R3, RZ, R16, R11 ;  /* 0x00000010ff037219 */ /* 0x000fe2000001160b */
[----:B------:R-:W-:Y:S01]  /*0cb0*/  IMAD.MOV.U32 R19, RZ, RZ, 0x1 ;  /* 0x00000001ff137424 */ /* 0x000fe200078e00ff */
[----:B------:R-:W-:-:S03]  /*0cc0*/  IADD3 R9, P1, RZ, -R71, RZ ;  /* 0x80000047ff097210 */ /* 0x000fc60007f3e0ff */
[----:B------:R-:W1:Y:S02]  /*0cd0*/  LDC R14, c[0x0][0x618] ;  /* 0x00018600ff0e7b82 */ /* 0x000e640000000800 */
[----:B------:R-:W-:Y:S02]  /*0ce0*/  IMAD.X R3, RZ, RZ, ~R3, P1 ;  /* 0x000000ffff037224 */ /* 0x000fe400008e0e03 */
[----:B------:R-:W-:-:S04]  /*0cf0*/  IMAD.WIDE.U32 R10, R9, R24, R4 ;  /* 0x00000018090a7225 */ /* 0x000fc800078e0004 */
[----:B------:R-:W2:Y:S01]  /*0d00*/  LDC R18, c[0x0][0x608] ;  /* 0x00018200ff127b82 */ /* 0x000ea20000000800 */
[----:B------:R-:W-:Y:S02]  /*0d10*/  IMAD R12, R3, R24, RZ ;  /* 0x00000018030c7224 */ /* 0x000fe400078e02ff */
[----:B------:R-:W-:Y:S02]  /*0d20*/  IMAD.MOV.U32 R3, RZ, RZ, -0x1 ;  /* 0xffffffffff037424 */ /* 0x000fe400078e00ff */
[----:B------:R-:W-:-:S03]  /*0d30*/  IMAD R9, R9, R25, R12 ;  /* 0x0000001909097224 */ /* 0x000fc600078e020c */
[----:B------:R-:W3:Y:S01]  /*0d40*/  LDC R26, c[0x0][0x658] ;  /* 0x00019600ff1a7b82 */ /* 0x000ee20000000800 */
[----:B------:R-:W-:Y:S01]  /*0d50*/  IMAD.IADD R9, R11, 0x1, R9 ;  /* 0x000000010b097824 */ /* 0x000fe200078e0209 */
[----:B0-----:R-:W-:-:S04]  /*0d60*/  ISETP.NE.U32.AND P1, PT, R28, RZ, PT ;  /* 0x000000ff1c00720c */ /* 0x001fc80003f25070 */
[----:B------:R-:W-:Y:S02]  /*0d70*/  ISETP.NE.AND.EX P1, PT, R29, RZ, PT, P1 ;  /* 0x000000ff1d00720c */ /* 0x000fe40003f25310 */
[----:B------:R-:W0:Y:S01]  /*0d80*/  LDC R22, c[0x0][0x600] ;  /* 0x00018000ff167b82 */ /* 0x000e220000000800 */
[-CC-:B-1----:R-:W-:Y:S02]  /*0d90*/  SHF.R.U64 R16, R10, R14.reuse, R9.reuse ;  /* 0x0000000e0a107219 */ /* 0x182fe40000001209 */
[----:B------:R-:W-:-:S05]  /*0da0*/  SHF.R.U32.HI R9, RZ, R14, R9 ;  /* 0x0000000eff097219 */ /* 0x000fca0000011609 */
[----:B------:R-:W1:Y:S01]  /*0db0*/  LDC R17, c[0x0][0x648] ;  /* 0x00019200ff117b82 */ /* 0x000e620000000800 */
[-CC-:B--2---:R-:W-:Y:S02]  /*0dc0*/  SHF.R.U64 R25, R16, R18.reuse, R9.reuse ;  /* 0x0000001210197219 */ /* 0x184fe40000001209 */
[----:B------:R-:W-:-:S05]  /*0dd0*/  SHF.R.U32.HI R9, RZ, R18, R9 ;  /* 0x00000012ff097219 */ /* 0x000fca0000011609 */
[----:B------:R-:W2:Y:S01]  /*0de0*/  LDC R21, c[0x0][0x638] ;  /* 0x00018e00ff157b82 */ /* 0x000ea20000000800 */
[-CC-:B---3--:R-:W-:Y:S02]  /*0df0*/  SHF.R.U64 R18, R25, R26.reuse, R9.reuse ;  /* 0x0000001a19127219 */ /* 0x188fe40000001209 */
[-C--:B------:R-:W-:Y:S02]  /*0e00*/  SHF.L.U32 R3, R3, R26.reuse, RZ ;  /* 0x0000001a03037219 */ /* 0x080fe400000006ff */
[----:B------:R-:W-:Y:S01]  /*0e10*/  SHF.R.U32.HI R9, RZ, R26, R9 ;  /* 0x0000001aff097219 */ /* 0x000fe20000011609 */
[----:B------:R-:W-:Y:S01]  /*0e20*/  IMAD.MOV.U32 R8, RZ, RZ, R18 ;  /* 0x000000ffff087224 */ /* 0x000fe200078e0012 */
[----:B------:R-:W-:Y:S01]  /*0e30*/  LOP3.LUT R14, RZ, R3, RZ, 0x33, !PT ;  /* 0x00000003ff0e7212 */ /* 0x000fe200078e33ff */
[----:B------:R-:W3:Y:S01]  /*0e40*/  LDC R23, c[0x0][0x610] ;  /* 0x00018400ff177b82 */ /* 0x000ee20000000800 */
[----:B------:R-:W-:Y:S05]  /*0e50*/  @!P1 BRA `(.L_x_11) ;  /* 0x0000000000289947 */ /* 0x000fea0003800000 */
[----:B------:R-:W4:Y:S02]  /*0e60*/  LDC R3, c[0x0][0x64c] ;  /* 0x00019300ff037b82 */ /* 0x000f240000000800 */
[----:B----4-:R-:W-:-:S05]  /*0e70*/  IADD3 R3, P1, R18, R3, RZ ;  /* 0x0000000312037210 */ /* 0x010fca0007f3e0ff */
        /* <DEDUP_REMOVED lines=8> */
.L_x_11:
[----:B-1----:R-:W-:Y:S01]  /*0f00*/  SHF.R.U64 R8, R8, R17, R9 ;  /* 0x0000001108087219 */ /* 0x002fe20000001209 */
[----:B0-----:R-:W-:Y:S01]  /*0f10*/  VIADD R9, R22, 0xffffffff ;  /* 0xffffffff16097836 */ /* 0x001fe20000000000 */
[----:B------:R-:W-:Y:S02]  /*0f20*/  SHF.L.U32 R3, R19, R26, RZ ;  /* 0x0000001a13037219 */ /* 0x000fe400000006ff */
[----:B------:R-:W-:Y:S01]  /*0f30*/  LOP3.LUT R14, R25, R14, RZ, 0xc0, !PT ;  /* 0x0000000e190e7212 */ /* 0x000fe200078ec0ff */
[----:B------:R-:W-:Y:S01]  /*0f40*/  IMAD.MOV R10, RZ, RZ, -R8 ;  /* 0x000000ffff0a7224 */ /* 0x000fe200078e0a08 */
[----:B------:R-:W-:-:S03]  /*0f50*/  SEL R7, R7, R20, !P4 ;  /* 0x0000001407077207 */ /* 0x000fc60006000000 */
[----:B------:R-:W-:Y:S01]  /*0f60*/  IMAD R14, R3, R8, R14 ;  /* 0x00000008030e7224 */ /* 0x000fe200078e020e */
[----:B------:R-:W-:Y:S01]  /*0f70*/  LOP3.LUT R8, R16, R9, RZ, 0xc0, !PT ;  /* 0x0000000910087212 */ /* 0x000fe200078ec0ff */
[----:B--2---:R-:W-:Y:S02]  /*0f80*/  IMAD R3, R10, R21, R18 ;  /* 0x000000150a037224 */ /* 0x004fe400078e0212 */
[----:B---3--:R-:W-:Y:S02]  /*0f90*/  IMAD R7, R14, R23, R7 ;  /* 0x000000170e077224 */ /* 0x008fe400078e0207 */
[----:B------:R-:W-:Y:S02]  /*0fa0*/  IMAD R8, R3, R22, R8 ;  /* 0x0000001603087224 */ /* 0x000fe400078e0208 */
[----:B------:R-:W-:-:S03]  /*0fb0*/  IMAD.MOV.U32 R10, RZ, RZ, 0x1 ;  /* 0x00000001ff0a7424 */ /* 0x000fc600078e00ff */
[----:B------:R-:W-:Y:S02]  /*0fc0*/  SEL R12, R8, R7, !P4 ;  /* 0x00000007080c7207 */ /* 0x000fe40006000000 */
[----:B------:R-:W-:-:S07]  /*0fd0*/  SEL R11, R7, R8, !P4 ;  /* 0x00000008070b7207 */ /* 0x000fce0006000000 */
.L_x_9:
[----:B------:R-:W-:-:S08]  /*0fe0*/  NOP ;  /* 0x0000000000007918 */ /* 0x000fd00000000000 */
[----:B------:R-:W0:Y:S02]  /*0ff0*/  USETMAXREG.TRY_ALLOC.CTAPOOL UP0, 0xe8 ;  /* 0x000000e8000079c8 */ /* 0x000e240008000600 */
[----:B0-----:R-:W-:-:S13]  /*1000*/  PLOP3.LUT P1, PT, PT, PT, UP0, 0x80, 0x0 ;  /* 0x000000000000781c */ /* 0x001fda0003f2f008 */
[----:B------:R-:W-:Y:S05]  /*1010*/  @!P1 BRA `(.L_x_9) ;  /* 0xfffffffc00f09947 */ /* 0x000fea000383ffff */
[----:B------:R-:W-:Y:S01]  /*1020*/  ULDC.64 UR4, c[0x0][0x598] ;  /* 0x0001660000047ab9 */ /* 0x000fe20000000a00 */
[----:B------:R-:W-:Y:S01]  /*1030*/  ULDC.64 UR16, c[0x0][0x208] ;  /* 0x0000820000107ab9 */ /* 0x000fe20000000a00 */
[----:B------:R-:W-:-:S04]  /*1040*/  ISETP.NE.U32.AND P1, PT, RZ, UR4, PT ;  /* 0x00000004ff007c0c */ /* 0x000fc8000bf25070 */
[----:B------:R-:W-:-:S13]  /*1050*/  ISETP.NE.AND.EX P1, PT, RZ, UR5, PT, P1 ;  /* 0x00000005ff007c0c */ /* 0x000fda000bf25310 */
[----:B------:R-:W-:Y:S05]  /*1060*/  @!P1 BRA `(.L_x_12) ;  /* 0x00000000001c9947 */ /* 0x000fea0003800000 */
[----:B------:R-:W0:Y:S02]  /*1070*/  LDC.64 R8, c[0x0][0x598] ;  /* 0x00016600ff087b82 */ /* 0x000e240000000a00 */
[----:B0-----:R-:W2:Y:S02]  /*1080*/  LDG.E.64 R8, desc[UR16][R8.64] ;  /* 0x0000001008087981 */ /* 0x001ea4000c1e1b00 */
[----:B--2---:R-:W-:-:S04]  /*1090*/  ISETP.NE.U32.AND P1, PT, R8, RZ, PT ;  /* 0x000000ff0800720c */ /* 0x004fc80003f25070 */
[----:B------:R-:W-:-:S13]  /*10a0*/  ISETP.NE.AND.EX P1, PT, R9, RZ, PT, P1 ;  /* 0x000000ff0900720c */ /* 0x000fda0003f25310 */
[----:B------:R-:W-:Y:S05]  /*10b0*/  @!P1 BRA `(.L_x_12) ;  /* 0x0000000000089947 */ /* 0x000fea0003800000 */
[----:B------:R0:W5:Y:S01]  /*10c0*/  LD.E R3, desc[UR16][R8.64] ;  /* 0x0000001008037980 */ /* 0x000162000c101900 */
[----:B------:R-:W-:Y:S05]  /*10d0*/  BRA `(.L_x_13) ;  /* 0x0000000000207947 */ /* 0x000fea0003800000 */
.L_x_12:
[----:B------:R-:W-:Y:S02]  /*10e0*/  ULDC.64 UR4, c[0x0][0x588] ;  /* 0x0001620000047ab9 */ /* 0x000fe40000000a00 */
[----:B------:R-:W-:-:S04]  /*10f0*/  ISETP.NE.U32.AND P1, PT, RZ, UR4, PT ;  /* 0x00000004ff007c0c */ /* 0x000fc8000bf25070 */
[----:B------:R-:W-:-:S13]  /*1100*/  ISETP.NE.AND.EX P1, PT, RZ, UR5, PT, P1 ;  /* 0x00000005ff007c0c */ /* 0x000fda000bf25310 */
[----:B------:R-:W-:Y:S05]  /*1110*/  @!P1 BRA `(.L_x_14) ;  /* 0x00000000000c9947 */ /* 0x000fea0003800000 */
[----:B------:R-:W0:Y:S02]  /*1120*/  LDC.64 R8, c[0x0][0x588] ;  /* 0x00016200ff087b82 */ /* 0x000e240000000a00 */
[----:B0-----:R1:W5:Y:S01]  /*1130*/  LDG.E R3, desc[UR16][R8.64] ;  /* 0x0000001008037981 */ /* 0x001362000c1e1900 */
[----:B------:R-:W-:Y:S05]  /*1140*/  BRA `(.L_x_13) ;  /* 0x0000000000047947 */ /* 0x000fea0003800000 */
.L_x_14:
[----:B------:R-:W2:Y:S02]  /*1150*/  LDC R3, c[0x0][0x580] ;  /* 0x00016000ff037b82 */ /* 0x000ea40000000800 */
.L_x_13:
[----:B------:R-:W-:Y:S02]  /*1160*/  ULDC.64 UR4, c[0x0][0x5a0] ;  /* 0x0001680000047ab9 */ /* 0x000fe40000000a00 */
[----:B------:R-:W-:-:S04]  /*1170*/  ISETP.NE.U32.AND P1, PT, RZ, UR4, PT ;  /* 0x00000004ff007c0c */ /* 0x000fc8000bf25070 */
[----:B------:R-:W-:-:S13]  /*1180*/  ISETP.NE.AND.EX P1, PT, RZ, UR5, PT, P1 ;  /* 0x00000005ff007c0c */ /* 0x000fda000bf25310 */
[----:B------:R-:W-:Y:S05]  /*1190*/  @!P1 BRA `(.L_x_15) ;  /* 0x00000000001c9947 */ /* 0x000fea0003800000 */
[----:B01----:R-:W0:Y:S02]  /*11a0*/  LDC.64 R8, c[0x0][0x5a0] ;  /* 0x00016800ff087b82 */ /* 0x003e240000000a00 */
[----:B0-----:R-:W3:Y:S02]  /*11b0*/  LDG.E.64 R8, desc[UR16][R8.64] ;  /* 0x0000001008087981 */ /* 0x001ee4000c1e1b00 */
[----:B---3--:R-:W-:-:S04]  /*11c0*/  ISETP.NE.U32.AND P1, PT, R8, RZ, PT ;  /* 0x000000ff0800720c */ /* 0x008fc80003f25070 */
[----:B------:R-:W-:-:S13]  /*11d0*/  ISETP.NE.AND.EX P1, PT, R9, RZ, PT, P1 ;  /* 0x000000ff0900720c */ /* 0x000fda0003f25310 */
[----:B------:R-:W-:Y:S05]  /*11e0*/  @!P1 BRA `(.L_x_15) ;  /* 0x0000000000089947 */ /* 0x000fea0003800000 */
[----:B------:R0:W5:Y:S01]  /*11f0*/  LD.E R7, desc[UR16][R8.64] ;  /* 0x0000001008077980 */ /* 0x000162000c101900 */
[----:B------:R-:W-:Y:S05]  /*1200*/  BRA `(.L_x_16) ;  /* 0x0000000000207947 */ /* 0x000fea0003800000 */
.L_x_15:
[----:B------:R-:W-:Y:S02]  /*1210*/  ULDC.64 UR4, c[0x0][0x590] ;  /* 0x0001640000047ab9 */ /* 0x000fe40000000a00 */
[----:B------:R-:W-:-:S04]  /*1220*/  ISETP.NE.U32.AND P1, PT, RZ, UR4, PT ;  /* 0x00000004ff007c0c */ /* 0x000fc8000bf25070 */
[----:B------:R-:W-:-:S13]  /*1230*/  ISETP.NE.AND.EX P1, PT, RZ, UR5, PT, P1 ;  /* 0x00000005ff007c0c */ /* 0x000fda000bf25310 */
[----:B------:R-:W-:Y:S05]  /*1240*/  @!P1 BRA `(.L_x_17) ;  /* 0x00000000000c9947 */ /* 0x000fea0003800000 */
[----:B01----:R-:W0:Y:S02]  /*1250*/  LDC.64 R8, c[0x0][0x590] ;  /* 0x00016400ff087b82 */ /* 0x003e240000000a00 */
[----:B0-----:R1:W5:Y:S01]  /*1260*/  LDG.E R7, desc[UR16][R8.64] ;  /* 0x0000001008077981 */ /* 0x001362000c1e1900 */
[----:B------:R-:W-:Y:S05]  /*1270*/  BRA `(.L_x_16) ;  /* 0x0000000000047947 */ /* 0x000fea0003800000 */
.L_x_17:
[----:B------:R-:W3:Y:S02]  /*1280*/  LDC R7, c[0x0][0x584] ;  /* 0x00016100ff077b82 */ /* 0x000ee40000000800 */
.L_x_16:
[----:B------:R-:W-:-:S13]  /*1290*/  LOP3.LUT P1, RZ, R10, 0xff, RZ, 0xc0, !PT ;  /* 0x000000ff0aff7812 */ /* 0x000fda000782c0ff */
[----:B------:R-:W-:Y:S05]  /*12a0*/  @!P1 EXIT ;  /* 0x000000000000994d */ /* 0x000fea0003800000 */
[----:B------:R-:W-:Y:S01]  /*12b0*/  ULDC UR4, c[0x0][0x28c] ;  /* 0x0000a30000047ab9 */ /* 0x000fe20000000800 */
[----:B------:R-:W-:Y:S01]  /*12c0*/  LOP3.LUT R81, R2, 0x1, RZ, 0xfc, !PT ;  /* 0x0000000102517812 */ /* 0x000fe200078efcff */
[----:B------:R-:W-:-:S04]  /*12d0*/  UIADD3 UR4, UR4, 0x3f, URZ ;  /* 0x0000003f04047890 */ /* 0x000fc8000fffe03f */
[----:B------:R-:W-:-:S04]  /*12e0*/  USHF.R.S32.HI UR5, URZ, 0x1f, UR4 ;  /* 0x0000001f3f057899 */ /* 0x000fc80008011404 */
[----:B------:R-:W-:-:S03]  /*12f0*/  ULEA.HI UR5, UR5, UR4, URZ, 0x6 ;  /* 0x0000000405057291 */ /* 0x000fc6000f8f303f */
[----:B------:R-:W-:Y:S01]  /*1300*/  UMOV UR4, URZ ;  /* 0x0000003f00047c82 */ /* 0x000fe20008000000 */
[----:B------:R-:W-:-:S03]  /*1310*/  USHF.R.S32.HI UR9, URZ, 0x6, UR5 ;  /* 0x000000063f097899 */ /* 0x000fc60008011405 */
[----:B------:R-:W-:-:S09]  /*1320*/  UMOV UR5, URZ ;  /* 0x0000003f00057c82 */ /* 0x000fd20008000000 */
.L_x_108:
[----:B01----:R-:W-:Y:S01]  /*1330*/  LOP3.LUT R8, R0, 0x80, RZ, 0xc0, !PT ;  /* 0x0000008000087812 */ /* 0x003fe200078ec0ff */
[----:B------:R-:W0:Y:S01]  /*1340*/  S2UR UR13, SR_CgaCtaId ;  /* 0x00000000000d79c3 */ /* 0x000e220000008800 */
[----:B------:R-:W-:Y:S01]  /*1350*/  UMOV UR12, 0x400 ;  /* 0x00000400000c7882 */ /* 0x000fe20000000000 */
[----:B------:R-:W-:Y:S01]  /*1360*/  UMOV UR6, URZ ;  /* 0x0000003f00067c82 */ /* 0x000fe20008000000 */
[----:B------:R-:W-:Y:S01]  /*1370*/  SHF.R.U32.HI R8, RZ, 0x7, R8 ;  /* 0x00000007ff087819 */ /* 0x000fe20000011608 */
[----:B------:R-:W-:Y:S01]  /*1380*/  UMOV UR7, URZ ;  /* 0x0000003f00077c82 */ /* 0x000fe20008000000 */
[----:B------:R-:W-:Y:S01]  /*1390*/  UMOV UR18, UR5 ;  /* 0x0000000500127c82 */ /* 0x000fe20008000000 */
[----:B------:R-:W-:Y:S02]  /*13a0*/  CS2R R14, SRZ ;  /* 0x00000000000e7805 */ /* 0x000fe4000001ff00 */
[----:B------:R-:W-:Y:S01]  /*13b0*/  CS2R R16, SRZ ;  /* 0x0000000000107805 */ /* 0x000fe2000001ff00 */
[----:B------:R-:W1:Y:S01]  /*13c0*/  LDC R9, c[0x0][0x28c] ;  /* 0x0000a300ff097b82 */ /* 0x000e620000000800 */
[----:B----4-:R-:W4:Y:S01]  /*13d0*/  SHFL.IDX PT, R8, R8, RZ, 0x1f ;  /* 0x00001fff08087589 */ /* 0x010f2200000e0000 */
[----:B------:R-:W-:-:S02]  /*13e0*/  CS2R R18, SRZ ;  /* 0x0000000000127805 */ /* 0x000fc4000001ff00 */
[----:B------:R-:W-:Y:S02]  /*13f0*/  CS2R R20, SRZ ;  /* 0x0000000000147805 */ /* 0x000fe4000001ff00 */
[----:B------:R-:W-:Y:S02]  /*1400*/  CS2R R56, SRZ ;  /* 0x0000000000387805 */ /* 0x000fe4000001ff00 */
[----:B------:R-:W-:Y:S02]  /*1410*/  CS2R R58, SRZ ;  /* 0x00000000003a7805 */ /* 0x000fe4000001ff00 */
[----:B------:R-:W-:Y:S02]  /*1420*/  CS2R R60, SRZ ;  /* 0x00000000003c7805 */ /* 0x000fe4000001ff00 */
[----:B------:R-:W-:Y:S02]  /*1430*/  CS2R R62, SRZ ;  /* 0x00000000003e7805 */ /* 0x000fe4000001ff00 */
[----:B------:R-:W-:-:S02]  /*1440*/  CS2R R64, SRZ ;  /* 0x0000000000407805 */ /* 0x000fc4000001ff00 */
[----:B------:R-:W-:Y:S02]  /*1450*/  CS2R R66, SRZ ;  /* 0x0000000000427805 */ /* 0x000fe4000001ff00 */
[----:B------:R-:W-:Y:S01]  /*1460*/  CS2R R68, SRZ ;  /* 0x0000000000447805 */ /* 0x000fe2000001ff00 */
[----:B------:R-:W-:Y:S01]  /*1470*/  IMAD.MOV.U32 R70, RZ, RZ, RZ ;  /* 0x000000ffff467224 */ /* 0x000fe200078e00ff */
[----:B------:R-:W-:Y:S02]  /*1480*/  CS2R R72, SRZ ;  /* 0x0000000000487805 */ /* 0x000fe4000001ff00 */
[----:B------:R-:W-:Y:S02]  /*1490*/  CS2R R74, SRZ ;  /* 0x00000000004a7805 */ /* 0x000fe4000001ff00 */
[----:B------:R-:W-:Y:S02]  /*14a0*/  CS2R R76, SRZ ;  /* 0x00000000004c7805 */ /* 0x000fe4000001ff00 */
[----:B------:R-:W-:Y:S01]  /*14b0*/  CS2R R78, SRZ ;  /* 0x00000000004e7805 */ /* 0x000fe2000001ff00 */
[----:B------:R-:W-:Y:S01]  /*14c0*/  IMAD.MOV.U32 R80, RZ, RZ, RZ ;  /* 0x000000ffff507224 */ /* 0x000fe200078e00ff */
[----:B------:R-:W-:Y:S01]  /*14d0*/  CS2R R24, SRZ ;  /* 0x0000000000187805 */ /* 0x000fe2000001ff00 */
[----:B--2---:R-:W-:Y:S01]  /*14e0*/  IMAD.U32 R22, RZ, RZ, UR4 ;  /* 0x00000004ff167e24 */ /* 0x004fe2000f8e00ff */
[----:B------:R-:W-:-:S02]  /*14f0*/  CS2R R26, SRZ ;  /* 0x00000000001a7805 */ /* 0x000fc4000001ff00 */
[----:B------:R-:W-:Y:S02]  /*1500*/  CS2R R28, SRZ ;  /* 0x00000000001c7805 */ /* 0x000fe4000001ff00 */
[----:B------:R-:W-:Y:S02]  /*1510*/  CS2R R30, SRZ ;  /* 0x00000000001e7805 */ /* 0x000fe4000001ff00 */
[----:B------:R-:W-:Y:S02]  /*1520*/  CS2R R32, SRZ ;  /* 0x0000000000207805 */ /* 0x000fe4000001ff00 */
[----:B------:R-:W-:Y:S02]  /*1530*/  CS2R R34, SRZ ;  /* 0x0000000000227805 */ /* 0x000fe4000001ff00 */
[----:B-1----:R-:W-:Y:S02]  /*1540*/  ISETP.GE.AND P1, PT, R9, 0x1, PT ;  /* 0x000000010900780c */ /* 0x002fe40003f26270 */
[----:B------:R-:W-:-:S02]  /*1550*/  CS2R R36, SRZ ;  /* 0x0000000000247805 */ /* 0x000fc4000001ff00 */
[----:B----4-:R-:W-:Y:S02]  /*1560*/  R2UR UR8, R8 ;  /* 0x00000000080872ca */ /* 0x010fe400000e0000 */
[----:B------:R-:W-:Y:S02]  /*1570*/  CS2R R38, SRZ ;  /* 0x0000000000267805 */ /* 0x000fe4000001ff00 */
[----:B------:R-:W-:Y:S02]  /*1580*/  CS2R R40, SRZ ;  /* 0x0000000000287805 */ /* 0x000fe4000001ff00 */
[----:B------:R-:W-:Y:S02]  /*1590*/  CS2R R42, SRZ ;  /* 0x00000000002a7805 */ /* 0x000fe4000001ff00 */
[----:B------:R-:W-:Y:S02]  /*15a0*/  CS2R R44, SRZ ;  /* 0x00000000002c7805 */ /* 0x000fe4000001ff00 */
[----:B------:R-:W-:-:S02]  /*15b0*/  CS2R R46, SRZ ;  /* 0x00000000002e7805 */ /* 0x000fc4000001ff00 */
[----:B------:R-:W-:Y:S02]  /*15c0*/  CS2R R48, SRZ ;  /* 0x0000000000307805 */ /* 0x000fe4000001ff00 */
[----:B------:R-:W-:Y:S02]  /*15d0*/  CS2R R50, SRZ ;  /* 0x0000000000327805 */ /* 0x000fe4000001ff00 */
[----:B------:R-:W-:Y:S02]  /*15e0*/  CS2R R52, SRZ ;  /* 0x0000000000347805 */ /* 0x000fe4000001ff00 */
[----:B------:R-:W-:Y:S01]  /*15f0*/  CS2R R54, SRZ ;  /* 0x0000000000367805 */ /* 0x000fe2000001ff00 */
[----:B------:R-:W-:-:S04]  /*1600*/  ULEA.HI UR10, UR8, UR8, URZ, 0x1 ;  /* 0x00000008080a7291 */ /* 0x000fc8000f8f083f */
[----:B------:R-:W-:Y:S02]  /*1610*/  ULOP3.LUT UR11, UR10, 0xffffe, URZ, 0xc0, !UPT ;  /* 0x000ffffe0a0b7892 */ /* 0x000fe4000f8ec03f */
[----:B0-----:R-:W-:Y:S02]  /*1620*/  ULEA UR10, UR13, UR12, 0x18 ;  /* 0x0000000c0d0a7291 */ /* 0x001fe4000f8ec03f */
[----:B------:R-:W-:-:S03]  /*1630*/  UIADD3 UR11, UR8, -UR11, URZ ;  /* 0x8000000b080b7290 */ /* 0x000fc6000fffe03f */
[----:B------:R-:W-:Y:S01]  /*1640*/  UMOV UR8, URZ ;  /* 0x0000003f00087c82 */ /* 0x000fe20008000000 */
[----:B------:R-:W-:-:S04]  /*1650*/  ULEA UR11, UR11, UR10, 0xc ;  /* 0x0000000a0b0b7291 */ /* 0x000fc8000f8e603f */
[----:B------:R-:W-:-:S04]  /*1660*/  UIADD3 UR11, UR11, 0x200, URZ ;  /* 0x000002000b0b7890 */ /* 0x000fc8000fffe03f */
[----:B------:R-:W-:-:S04]  /*1670*/  USHF.R.U32.HI UR11, URZ, 0x4, UR11 ;  /* 0x000000043f0b7899 */ /* 0x000fc8000801160b */
[----:B------:R-:W-:Y:S01]  /*1680*/  ULOP3.LUT UR11, UR11, 0x3fff, URZ, 0xc0, !UPT ;  /* 0x00003fff0b0b7892 */ /* 0x000fe2000f8ec03f */
[----:B------:R-:W-:Y:S11]  /*1690*/  @!P1 BRA `(.L_x_18) ;  /* 0x0000000400709947 */ /* 0x000ff60003800000 */
[----:B------:R-:W-:-:S13]  /*16a0*/  ISETP.NE.AND P2, PT, R81, 0x3, PT ;  /* 0x000000035100780c */ /* 0x000fda0003f45270 */
[----:B------:R-:W-:Y:S05]  /*16b0*/  @!P2 BRA `(.L_x_19) ;  /* 0x000000000004a947 */ /* 0x000fea0003800000 */
[----:B------:R-:W-:Y:S01]  /*16c0*/  BPT.TRAP 0x1 ;  /* 0x000000040000795c */ /* 0x000fe20000300000 */
.L_x_19:
[----:B------:R-:W-:Y:S01]  /*16d0*/  ULEA UR6, UR5, UR10, 0x3 ;  /* 0x0000000a05067291 */ /* 0x000fe2000f8e183f */
[----:B------:R-:W-:-:S05]  /*16e0*/  IMAD.U32 R8, RZ, RZ, UR4 ;  /* 0x00000004ff087e24 */ /* 0x000fca000f8e00ff */
[----:B------:R-:W-:-:S04]  /*16f0*/  SHF.L.U32 R8, R8, 0x1f, RZ ;  /* 0x0000001f08087819 */ /* 0x000fc800000006ff */
[----:B------:R0:W1:Y:S01]  /*1700*/  SYNCS.PHASECHK.TRANS64.TRYWAIT P1, [UR6], R8 ;  /* 0x00000008ff0075a7 */ /* 0x0000620008020146 */
[----:B------:R-:W-:Y:S05]  /*1710*/  @!P2 BRA `(.L_x_20) ;  /* 0x000000000004a947 */ /* 0x000fea0003800000 */
[----:B------:R-:W-:Y:S01]  /*1720*/  BPT.TRAP 0x1 ;  /* 0x000000040000795c */ /* 0x000fe20000300000 */
.L_x_20:
[----:B-1----:R-:W-:Y:S05]  /*1730*/  @P1 BRA `(.L_x_21) ;  /* 0x0000000000081947 */ /* 0x002fea0003800000 */
[----:B------:R-:W1:Y:S02]  /*1740*/  SYNCS.PHASECHK.TRANS64.TRYWAIT P1, [UR6], R8 ;  /* 0x00000008ff0075a7 */ /* 0x000e640008020146 */
[----:B-1----:R-:W-:Y:S05]  /*1750*/  @!P1 BRA `(.L_x_22) ;  /* 0x0000005c000c9947 */ /* 0x002fea0003800000 */
.L_x_21:
[----:B------:R-:W-:Y:S01]  /*1760*/  UIADD3 UR6, UR10, 0x24200, URZ ;  /* 0x000242000a067890 */ /* 0x000fe2000fffe03f */
[----:B------:R-:W-:Y:S01]  /*1770*/  WARPGROUP.ARRIVE ;  /* 0x00000000000079c5 */ /* 0x000fe20000000000 */
[----:B------:R-:W-:Y:S01]  /*1780*/  ULOP3.LUT UR12, UR11, 0x10000, URZ, 0xfc, !UPT ;  /* 0x000100000b0c7892 */ /* 0x000fe2000f8efc3f */
[----:B------:R-:W-:Y:S01]  /*1790*/  CS2R R14, SRZ ;  /* 0x00000000000e7805 */ /* 0x000fe2000001ff00 */
[----:B------:R-:W-:Y:S01]  /*17a0*/  USHF.R.U32.HI UR6, URZ, 0x4, UR6 ;  /* 0x000000043f067899 */ /* 0x000fe20008011606 */
[----:B------:R-:W-:Y:S01]  /*17b0*/  CS2R R16, SRZ ;  /* 0x0000000000107805 */ /* 0x000fe2000001ff00 */
[----:B------:R-:W-:Y:S01]  /*17c0*/  ULEA UR12, UR5, UR12, 0x9 ;  /* 0x0000000c050c7291 */ /* 0x000fe2000f8e483f */
[----:B------:R-:W-:Y:S01]  /*17d0*/  CS2R R18, SRZ ;  /* 0x0000000000127805 */ /* 0x000fe2000001ff00 */
[----:B------:R-:W-:Y:S01]  /*17e0*/  ULOP3.LUT UR6, UR6, 0x3fff, URZ, 0xc0, !UPT ;  /* 0x00003fff06067892 */ /* 0x000fe2000f8ec03f */
[----:B------:R-:W-:Y:S01]  /*17f0*/  CS2R R20, SRZ ;  /* 0x0000000000147805 */ /* 0x000fe2000001ff00 */
[----:B------:R-:W-:Y:S01]  /*1800*/  UMOV UR13, 0x80000020 ;  /* 0x80000020000d7882 */ /* 0x000fe20000000000 */
[----:B------:R-:W-:Y:S01]  /*1810*/  UMOV UR15, 0x80000020 ;  /* 0x80000020000f7882 */ /* 0x000fe20000000000 */
[----:B------:R-:W-:Y:S01]  /*1820*/  ULOP3.LUT UR6, UR6, 0x10000, URZ, 0xfc, !UPT ;  /* 0x0001000006067892 */ /* 0x000fe2000f8efc3f */
[----:B------:R-:W-:Y:S01]  /*1830*/  CS2R R56, SRZ ;  /* 0x0000000000387805 */ /* 0x000fe2000001ff00 */
[----:B------:R-:W-:Y:S01]  /*1840*/  ULDC UR7, c[0x0][0x50c] ;  /* 0x0001430000077ab9 */ /* 0x000fe20000000800 */
[----:B------:R-:W-:Y:S01]  /*1850*/  CS2R R58, SRZ ;  /* 0x00000000003a7805 */ /* 0x000fe2000001ff00 */
[----:B------:R-:W-:Y:S01]  /*1860*/  ULEA UR14, UR5, UR6, 0x8 ;  /* 0x00000006050e7291 */ /* 0x000fe2000f8e403f */
[----:B------:R-:W-:Y:S01]  /*1870*/  CS2R R60, SRZ ;  /* 0x00000000003c7805 */ /* 0x000fe2000001ff00 */
[----:B------:R-:W-:Y:S01]  /*1880*/  UISETP.NE.AND UP0, UPT, UR7, 0x2, UPT ;  /* 0x000000020700788c */ /* 0x000fe2000bf05270 */
[----:B------:R-:W-:Y:S01]  /*1890*/  CS2R R62, SRZ ;  /* 0x00000000003e7805 */ /* 0x000fe2000001ff00 */
[----:B------:R-:W-:Y:S01]  /*18a0*/  UMOV UR6, 0x2 ;  /* 0x0000000200067882 */ /* 0x000fe20000000000 */
[----:B------:R-:W-:Y:S01]  /*18b0*/  CS2R R64, SRZ ;  /* 0x0000000000407805 */ /* 0x000fe2000001ff00 */
[----:B------:R-:W-:Y:S01]  /*18c0*/  USEL UR7, URZ, 0x1, UP0 ;  /* 0x000000013f077887 */ /* 0x000fe20008000000 */
[----:B------:R-:W-:-:S02]  /*18d0*/  CS2R R66, SRZ ;  /* 0x0000000000427805 */ /* 0x000fc4000001ff00 */
[----:B------:R-:W-:Y:S01]  /*18e0*/  CS2R R68, SRZ ;  /* 0x0000000000447805 */ /* 0x000fe2000001ff00 */
[----:B------:R-:W-:Y:S01]  /*18f0*/  QGMMA.64x64x32.F32.E5M2.E5M2 R24, gdesc[UR12], RZ, !UPT ;  /* 0x00e000000c1879f3 */ /* 0x000fe2000c7038ff */
[----:B------:R-:W-:Y:S01]  /*1900*/  UIADD3 UR12, UR12, 0x2, URZ ;  /* 0x000000020c0c7890 */ /* 0x000fe2000fffe03f */
[----:B------:R-:W-:Y:S01]  /*1910*/  IMAD.MOV.U32 R70, RZ, RZ, RZ ;  /* 0x000000ffff467224 */ /* 0x000fe200078e00ff */
[----:B------:R-:W-:Y:S01]  /*1920*/  ISETP.NE.AND P1, PT, RZ, UR7, PT ;  /* 0x00000007ff007c0c */ /* 0x000fe2000bf25270 */
[----:B------:R-:W-:Y:S01]  /*1930*/  UIADD3 UR14, UR14, 0x2, URZ ;  /* 0x000000020e0e7890 */ /* 0x000fe2000fffe03f */
[----:B------:R-:W-:Y:S01]  /*1940*/  CS2R R72, SRZ ;  /* 0x0000000000487805 */ /* 0x000fe2000001ff00 */
[----:B------:R-:W-:Y:S01]  /*1950*/  UMOV UR13, 0x80000020 ;  /* 0x80000020000d7882 */ /* 0x000fe20000000000 */
[----:B------:R-:W-:Y:S01]  /*1960*/  UMOV UR15, 0x80000020 ;  /* 0x80000020000f7882 */ /* 0x000fe20000000000 */
[----:B------:R-:W-:Y:S02]  /*1970*/  CS2R R74, SRZ ;  /* 0x00000000004a7805 */ /* 0x000fe4000001ff00 */
[----:B------:R-:W-:-:S02]  /*1980*/  CS2R R76, SRZ ;  /* 0x00000000004c7805 */ /* 0x000fc4000001ff00 */
[----:B------:R-:W-:Y:S01]  /*1990*/  CS2R R78, SRZ ;  /* 0x00000000004e7805 */ /* 0x000fe2000001ff00 */
[----:B------:R-:W-:Y:S01]  /*19a0*/  IMAD.MOV.U32 R80, RZ, RZ, RZ ;  /* 0x000000ffff507224 */ /* 0x000fe200078e00ff */
[----:B------:R-:W-:Y:S02]  /*19b0*/  QGMMA.64x64x32.F32.E5M2.E5M2 R24, gdesc[UR12], R24, gsb0 ;  /* 0x00e000000c1879f3 */ /* 0x000fe40008003818 */
[----:B------:R-:W-:Y:S05]  /*19c0*/  @!P1 BRA `(.L_x_23) ;  /* 0x0000000000889947 */ /* 0x000fea0003800000 */
[----:B------:R-:W-:Y:S02]  /*19d0*/  WARPGROUP.DEPBAR.LE gsb0, 0x0 ;  /* 0x00008000000079c5 */ /* 0x000fe40000010000 */
[----:B------:R-:W-:-:S01]  /*19e0*/  FADD R79, RZ, R24 ;  /* 0x00000018ff4f7221 */ /* 0x000fc20000000000 */
[----:B------:R-:W-:Y:S01]  /*19f0*/  FADD R80, RZ, R25 ;  /* 0x00000019ff507221 */ /* 0x000fe20000000000 */
        /* <DEDUP_REMOVED lines=30> */
[----:B------:R-:W-:-:S06]  /*1be0*/  UMOV UR6, URZ ;  /* 0x0000003f00067c82 */ /* 0x000fcc0008000000 */
.L_x_23:
[----:B------:R-:W-:-:S04]  /*1bf0*/  UIADD3 UR18, UR5, 0x1, URZ ;  /* 0x0000000105127890 */ /* 0x000fc8000fffe03f */
[----:B------:R-:W-:-:S04]  /*1c00*/  UISETP.NE.AND UP0, UPT, UR18, 0x12, UPT ;  /* 0x000000121200788c */ /* 0x000fc8000bf05270 */
[----:B------:R-:W-:Y:S02]  /*1c10*/  USEL UR8, URZ, 0x1, UP0 ;  /* 0x000000013f087887 */ /* 0x000fe40008000000 */
[----:B------:R-:W-:Y:S02]  /*1c20*/  USEL UR18, UR18, URZ, UP0 ;  /* 0x0000003f12127287 */ /* 0x000fe40008000000 */
[----:B------:R-:W-:-:S06]  /*1c30*/  ULOP3.LUT UR8, UR4, UR8, URZ, 0x3c, !UPT ;  /* 0x0000000804087292 */ /* 0x000fcc000f8e3c3f */
[----:B------:R-:W-:Y:S01]  /*1c40*/  IMAD.U32 R22, RZ, RZ, UR8 ;  /* 0x00000008ff167e24 */ /* 0x000fe2000f8e00ff */
[----:B------:R-:W-:-:S06]  /*1c50*/  UMOV UR8, 0x1 ;  /* 0x0000000100087882 */ /* 0x000fcc0000000000 */
.L_x_18:
[----:B------:R-:W-:-:S04]  /*1c60*/  UISETP.LT.AND UP0, UPT, UR9, 0x1, UPT ;  /* 0x000000010900788c */ /* 0x000fc8000bf01270 */
[----:B------:R-:W-:-:S04]  /*1c70*/  USEL UR12, UR9, 0x1, UP0 ;  /* 0x00000001090c7887 */ /* 0x000fc80008000000 */
[----:B------:R-:W-:-:S04]  /*1c80*/  UIADD3 UR12, UR9, -UR12, URZ ;  /* 0x8000000c090c7290 */ /* 0x000fc8000fffe03f */
[----:B------:R-:W-:-:S06]  /*1c90*/  UISETP.GE.AND UP0, UPT, UR12, 0x1, UPT ;  /* 0x000000010c00788c */ /* 0x000fcc000bf06270 */
[----:B------:R-:W-:-:S13]  /*1ca0*/  PLOP3.LUT P1, PT, PT, PT, UP0, 0x80, 0x0 ;  /* 0x000000000000781c */ /* 0x000fda0003f2f008 */
[----:B------:R-:W-:Y:S05]  /*1cb0*/  @!P1 BRA `(.L_x_24) ;  /* 0x0000000400849947 */ /* 0x000fea0003800000 */
[----:B01----:R-:W-:Y:S01]  /*1cc0*/  IMAD.U32 R8, RZ, RZ, UR12 ;  /* 0x0000000cff087e24 */ /* 0x003fe2000f8e00ff */
[----:B------:R-:W-:Y:S01]  /*1cd0*/  ULDC UR19, c[0x0][0x50c] ;  /* 0x0001430000137ab9 */ /* 0x000fe20000000800 */
[----:B------:R-:W-:-:S07]  /*1ce0*/  IMAD.U32 R9, RZ, RZ, UR5 ;  /* 0x00000005ff097e24 */ /* 0x000fce000f8e00ff */
.L_x_32:
[----:B------:R-:W-:-:S13]  /*1cf0*/  ISETP.NE.AND P2, PT, R81, 0x3, PT ;  /* 0x000000035100780c */ /* 0x000fda0003f45270 */
[----:B0-----:R-:W-:Y:S05]  /*1d00*/  @!P2 BRA `(.L_x_25) ;  /* 0x000000000004a947 */ /* 0x001fea0003800000 */
[----:B------:R-:W-:Y:S01]  /*1d10*/  BPT.TRAP 0x1 ;  /* 0x000000040000795c */ /* 0x000fe20000300000 */
.L_x_25:
[----:B------:R-:W0:Y:S01]  /*1d20*/  S2UR UR12, SR_CgaCtaId ;  /* 0x00000000000c79c3 */ /* 0x000e220000008800 */
[----:B------:R-:W-:Y:S01]  /*1d30*/  UMOV UR10, 0x400 ;  /* 0x00000400000a7882 */ /* 0x000fe20000000000 */
[----:B------:R-:W-:Y:S01]  /*1d40*/  SHF.L.U32 R10, R22, 0x1f, RZ ;  /* 0x0000001f160a7819 */ /* 0x000fe200000006ff */
[----:B0-----:R-:W-:-:S04]  /*1d50*/  ULEA UR10, UR12, UR10, 0x18 ;  /* 0x0000000a0c0a7291 */ /* 0x001fc8000f8ec03f */
[----:B------:R-:W-:-:S09]  /*1d60*/  ULEA UR12, UR18, UR10, 0x3 ;  /* 0x0000000a120c7291 */ /* 0x000fd2000f8e183f */
[----:B------:R0:W1:Y:S01]  /*1d70*/  SYNCS.PHASECHK.TRANS64.TRYWAIT P1, [UR12], R10 ;  /* 0x0000000aff0075a7 */ /* 0x000062000802014c */
[----:B------:R-:W-:Y:S05]  /*1d80*/  @!P2 BRA `(.L_x_26) ;  /* 0x000000000004a947 */ /* 0x000fea0003800000 */
[----:B------:R-:W-:Y:S01]  /*1d90*/  BPT.TRAP 0x1 ;  /* 0x000000040000795c */ /* 0x000fe20000300000 */
.L_x_26:
[----:B-1----:R-:W-:Y:S05]  /*1da0*/  @P1 BRA `(.L_x_27) ;  /* 0x0000000000081947 */ /* 0x002fea0003800000 */
[----:B------:R-:W1:Y:S02]  /*1db0*/  SYNCS.PHASECHK.TRANS64.TRYWAIT P1, [UR12], R10 ;  /* 0x0000000aff0075a7 */ /* 0x000e64000802014c */
[----:B-1----:R-:W-:Y:S05]  /*1dc0*/  @!P1 BRA `(.L_x_28) ;  /* 0x0000005400889947 */ /* 0x002fea0003800000 */
.L_x_27:
[----:B------:R-:W-:Y:S01]  /*1dd0*/  UIADD3 UR12, UR10, 0x24200, URZ ;  /* 0x000242000a0c7890 */ /* 0x000fe2000fffe03f */
[----:B------:R-:W-:Y:S01]  /*1de0*/  WARPGROUP.ARRIVE ;  /* 0x00000000000079c5 */ /* 0x000fe20000000000 */
[----:B------:R-:W-:Y:S02]  /*1df0*/  UISETP.NE.AND UP0, UPT, UR7, URZ, UPT ;  /* 0x0000003f0700728c */ /* 0x000fe4000bf05270 */
[----:B------:R-:W-:Y:S02]  /*1e00*/  USHF.R.U32.HI UR12, URZ, 0x4, UR12 ;  /* 0x000000043f0c7899 */ /* 0x000fe4000801160c */
[----:B------:R-:W-:Y:S02]  /*1e10*/  USEL UR8, UR8, URZ, !UP0 ;  /* 0x0000003f08087287 */ /* 0x000fe4000c000000 */
[----:B------:R-:W-:Y:S02]  /*1e20*/  ULOP3.LUT UR7, UR12, 0x3fff, URZ, 0xc0, !UPT ;  /* 0x00003fff0c077892 */ /* 0x000fe4000f8ec03f */
[----:B------:R-:W-:-:S02]  /*1e30*/  ULOP3.LUT UR12, UR11, 0x10000, URZ, 0xfc, !UPT ;  /* 0x000100000b0c7892 */ /* 0x000fc4000f8efc3f */
[----:B------:R-:W-:Y:S02]  /*1e40*/  ULOP3.LUT UR7, UR7, 0x10000, URZ, 0xfc, !UPT ;  /* 0x0001000007077892 */ /* 0x000fe4000f8efc3f */
[----:B------:R-:W-:Y:S02]  /*1e50*/  UISETP.NE.U32.AND UP0, UPT, UR8, URZ, UPT ;  /* 0x0000003f0800728c */ /* 0x000fe4000bf05070 */
[----:B------:R-:W-:Y:S02]  /*1e60*/  ULEA UR12, UR18, UR12, 0x9 ;  /* 0x0000000c120c7291 */ /* 0x000fe4000f8e483f */
[----:B------:R-:W-:Y:S01]  /*1e70*/  ULEA UR14, UR18, UR7, 0x8 ;  /* 0x00000007120e7291 */ /* 0x000fe2000f8e403f */
[----:B------:R-:W-:Y:S01]  /*1e80*/  UMOV UR13, 0x80000020 ;  /* 0x80000020000d7882 */ /* 0x000fe20000000000 */
[----:B------:R-:W-:Y:S01]  /*1e90*/  UMOV UR15, 0x80000020 ;  /* 0x80000020000f7882 */ /* 0x000fe20000000000 */
[----:B------:R-:W-:-:S06]  /*1ea0*/  UIADD3 UR6, UR6, 0x2, URZ ;  /* 0x0000000206067890 */ /* 0x000fcc000fffe03f */
[----:B------:R-:W-:Y:S01]  /*1eb0*/  QGMMA.64x64x32.F32.E5M2.E5M2 R24, gdesc[UR12], R24, UP0 ;  /* 0x00e000000c1879f3 */ /* 0x000fe2000bf03818 */
[----:B------:R-:W-:Y:S02]  /*1ec0*/  UIADD3 UR12, UR12, 0x2, URZ ;  /* 0x000000020c0c7890 */ /* 0x000fe4000fffe03f */
[----:B------:R-:W-:Y:S01]  /*1ed0*/  UIADD3 UR14, UR14, 0x2, URZ ;  /* 0x000000020e0e7890 */ /* 0x000fe2000fffe03f */
[----:B------:R-:W-:Y:S01]  /*1ee0*/  UMOV UR13, 0x80000020 ;  /* 0x80000020000d7882 */ /* 0x000fe20000000000 */
[----:B------:R-:W-:Y:S01]  /*1ef0*/  UMOV UR15, 0x80000020 ;  /* 0x80000020000f7882 */ /* 0x000fe20000000000 */
[----:B------:R-:W-:-:S04]  /*1f00*/  UISETP.NE.AND UP0, UPT, UR6, UR19, UPT ;  /* 0x000000130600728c */ /* 0x000fc8000bf05270 */
[----:B------:R-:W-:-:S06]  /*1f10*/  USEL UR7, URZ, 0x1, UP0 ;  /* 0x000000013f077887 */ /* 0x000fcc0008000000 */
[----:B------:R-:W-:Y:S01]  /*1f20*/  ISETP.NE.AND P1, PT, RZ, UR7, PT ;  /* 0x00000007ff007c0c */ /* 0x000fe2000bf25270 */
[----:B------:R-:W-:Y:S03]  /*1f30*/  QGMMA.64x64x32.F32.E5M2.E5M2 R24, gdesc[UR12], R24, gsb0 ;  /* 0x00e000000c1879f3 */ /* 0x000fe60008003818 */
[----:B------:R-:W-:-:S09]  /*1f40*/  WARPGROUP.DEPBAR.LE gsb0, 0x1 ;  /* 0x00008000000079c5 */ /* 0x000fd20000010100 */
[----:B------:R-:W-:Y:S05]  /*1f50*/  @!P1 BRA `(.L_x_29) ;  /* 0x0000000000889947 */ /* 0x000fea0003800000 */
[----:B------:R-:W-:Y:S02]  /*1f60*/  WARPGROUP.DEPBAR.LE gsb0, 0x0 ;  /* 0x00008000000079c5 */ /* 0x000fe40000010000 */
[----:B------:R-:W-:-:S01]  /*1f70*/  FADD R79, R24, R79 ;  /* 0x0000004f184f7221 */ /* 0x000fc20000000000 */
[----:B------:R-:W-:Y:S01]  /*1f80*/  FADD R80, R25, R80 ;  /* 0x0000005019507221 */ /* 0x000fe20000000000 */
        /* <DEDUP_REMOVED lines=30> */
[----:B------:R-:W-:-:S06]  /*2170*/  UMOV UR6, URZ ;  /* 0x0000003f00067c82 */ /* 0x000fcc0008000000 */
.L_x_29:
[----:B------:R-:W-:Y:S05]  /*2180*/  @!P2 BRA `(.L_x_30) ;  /* 0x000000000004a947 */ /* 0x000fea0003800000 */
[----:B------:R-:W-:Y:S01]  /*2190*/  BPT.TRAP 0x1 ;  /* 0x000000040000795c */ /* 0x000fe20000300000 */
.L_x_30:
[----:B01----:R-:W-:Y:S02]  /*21a0*/  @P0 LEA R10, R9, UR10, 0x3 ;  /* 0x0000000a090a0c11 */ /* 0x003fe4000f8e18ff */
[----:B------:R-:W-:-:S03]  /*21b0*/  ISETP.GT.U32.AND P1, PT, R2, 0x1, PT ;  /* 0x000000010200780c */ /* 0x000fc60003f24070 */
[----:B------:R-:W-:-:S05]  /*21c0*/  @P0 VIADD R13, R10, 0x90 ;  /* 0x000000900a0d0836 */ /* 0x000fca0000000000 */
[----:B------:R-:W-:-:S04]  /*21d0*/  @P0 PRMT R13, R6, 0x654, R13 ;  /* 0x00000654060d0816 */ /* 0x000fc8000000000d */
[----:B------:R0:W-:Y:S01]  /*21e0*/  @P0 SYNCS.ARRIVE.TRANS64.RED.A1T0 RZ, [R13+URZ], RZ ;  /* 0x000000ff0dff09a7 */ /* 0x0001e2000810043f */
[----:B------:R-:W-:Y:S05]  /*21f0*/  @P1 BRA `(.L_x_31) ;  /* 0x0000000000041947 */ /* 0x000fea0003800000 */
[----:B------:R-:W-:Y:S01]  /*2200*/  BPT.TRAP 0x1 ;  /* 0x000000040000795c */ /* 0x000fe20000300000 */
.L_x_31:
[----:B------:R-:W-:Y:S01]  /*2210*/  UIADD3 UR18, UR18, 0x1, URZ ;  /* 0x0000000112127890 */ /* 0x000fe2000fffe03f */
[C---:B------:R-:W-:Y:S01]  /*2220*/  ISETP.GT.AND P2, PT, R8.reuse, 0x1, PT ;  /* 0x000000010800780c */ /* 0x040fe20003f44270 */
[----:B------:R-:W-:Y:S02]  /*2230*/  VIADD R9, R9, 0x1 ;  /* 0x0000000109097836 */ /* 0x000fe40000000000 */
[----:B------:R-:W-:Y:S01]  /*2240*/  UISETP.NE.AND UP0, UPT, UR18, 0x12, UPT ;  /* 0x000000121200788c */ /* 0x000fe2000bf05270 */
[----:B------:R-:W-:Y:S02]  /*2250*/  VIADD R8, R8, 0xffffffff ;  /* 0xffffffff08087836 */ /* 0x000fe40000000000 */
[C---:B------:R-:W-:Y:S01]  /*2260*/  ISETP.NE.AND P1, PT, R9.reuse, 0x12, PT ;  /* 0x000000120900780c */ /* 0x040fe20003f25270 */
[----:B------:R-:W-:Y:S02]  /*2270*/  USEL UR8, URZ, 0x1, UP0 ;  /* 0x000000013f087887 */ /* 0x000fe40008000000 */
[----:B------:R-:W-:Y:S01]  /*2280*/  USEL UR18, UR18, URZ, UP0 ;  /* 0x0000003f12127287 */ /* 0x000fe20008000000 */
[----:B------:R-:W-:-:S03]  /*2290*/  SEL R9, R9, RZ, P1 ;  /* 0x000000ff09097207 */ /* 0x000fc60000800000 */
[----:B------:R-:W-:Y:S01]  /*22a0*/  LOP3.LUT R22, R22, UR8, RZ, 0x3c, !PT ;  /* 0x0000000816167c12 */ /* 0x000fe2000f8e3cff */
[----:B------:R-:W-:Y:S01]  /*22b0*/  UMOV UR8, 0x1 ;  /* 0x0000000100087882 */ /* 0x000fe20000000000 */
[----:B------:R-:W-:Y:S06]  /*22c0*/  @P2 BRA `(.L_x_32) ;  /* 0xfffffff800882947 */ /* 0x000fec000383ffff */
.L_x_24:
[----:B------:R-:W-:Y:S01]  /*22d0*/  UISETP.NE.AND UP0, UPT, UR6, URZ, UPT ;  /* 0x0000003f0600728c */ /* 0x000fe2000bf05270 */
[----:B01----:R-:W0:Y:S03]  /*22e0*/  LDC R8, c[0x0][0x28c] ;  /* 0x0000a300ff087b82 */ /* 0x003e260000000800 */
[----:B------:R-:W-:-:S06]  /*22f0*/  USEL UR6, URZ, 0x1, !UP0 ;  /* 0x000000013f067887 */ /* 0x000fcc000c000000 */
[----:B------:R-:W-:Y:S02]  /*2300*/  ISETP.NE.AND P1, PT, RZ, UR6, PT ;  /* 0x00000006ff007c0c */ /* 0x000fe4000bf25270 */
[----:B0-----:R-:W-:-:S11]  /*2310*/  ISETP.GE.AND P2, PT, R8, 0x1, PT ;  /* 0x000000010800780c */ /* 0x001fd60003f46270 */
[----:B------:R-:W-:Y:S05]  /*2320*/  @!P1 BRA `(.L_x_33) ;  /* 0x0000000000849947 */ /* 0x000fea0003800000 */
[----:B------:R-:W-:Y:S02]  /*2330*/  WARPGROUP.DEPBAR.LE gsb0, 0x0 ;  /* 0x00008000000079c5 */ /* 0x000fe40000010000 */
[----:B------:R-:W-:Y:S01]  /*2340*/  FADD R79, R24, R79 ;  /* 0x0000004f184f7221 */ /* 0x000fe20000000000 */
        /* <DEDUP_REMOVED lines=30> */
[----:B------:R-:W-:-:S07]  /*2530*/  FADD R14, R14, R55 ;  /* 0x000000370e0e7221 */ /* 0x000fce0000000000 */
.L_x_33:
[----:B------:R-:W-:Y:S02]  /*2540*/  WARPGROUP.DEPBAR.LE gsb0, 0x0 ;  /* 0x00008000000079c5 */ /* 0x000fe40000010000 */
[----:B------:R-:W-:Y:S05]  /*2550*/  @!P2 BRA `(.L_x_34) ;  /* 0x000000000050a947 */ /* 0x000fea0003800000 */
[----:B------:R-:W-:-:S13]  /*2560*/  ISETP.NE.AND P1, PT, R81, 0x3, PT ;  /* 0x000000035100780c */ /* 0x000fda0003f25270 */
[----:B------:R-:W-:Y:S05]  /*2570*/  @!P1 BRA `(.L_x_35) ;  /* 0x0000000000049947 */ /* 0x000fea0003800000 */
[----:B------:R-:W-:Y:S01]  /*2580*/  BPT.TRAP 0x1 ;  /* 0x000000040000795c */ /* 0x000fe20000300000 */
.L_x_35:
[----:B------:R-:W-:Y:S01]  /*2590*/  BSSY B0, `(.L_x_36) ;  /* 0x000000e000007945 */ /* 0x000fe20003800000 */
[----:B------:R-:W-:-:S03]  /*25a0*/  ISETP.GT.U32.AND P1, PT, R2, 0x1, PT ;  /* 0x000000010200780c */ /* 0x000fc60003f24070 */
[----:B------:R-:W-:Y:S10]  /*25b0*/  @!P0 BRA `(.L_x_37) ;  /* 0x00000000002c8947 */ /* 0x000ff40003800000 */
[----:B------:R-:W-:-:S04]  /*25c0*/  UISETP.LT.AND UP0, UPT, UR9, 0x1, UPT ;  /* 0x000000010900788c */ /* 0x000fc8000bf01270 */
[----:B------:R-:W-:-:S04]  /*25d0*/  USEL UR8, UR9, 0x1, UP0 ;  /* 0x0000000109087887 */ /* 0x000fc80008000000 */
[----:B------:R-:W-:-:S04]  /*25e0*/  UIADD3 UR8, UR5, UR9, -UR8 ;  /* 0x0000000905087290 */ /* 0x000fc8000fffe808 */
[----:B------:R-:W-:-:S04]  /*25f0*/  UIMAD.WIDE.U32 UR6, UR8, 0x38e38e39, URZ ;  /* 0x38e38e39080678a5 */ /* 0x000fc8000f8e003f */
[----:B------:R-:W-:-:S04]  /*2600*/  USHF.R.U32.HI UR6, URZ, 0x2, UR7 ;  /* 0x000000023f067899 */ /* 0x000fc80008011607 */
[----:B------:R-:W-:-:S04]  /*2610*/  UIMAD UR8, UR6, -0x12, UR8 ;  /* 0xffffffee060878a4 */ /* 0x000fc8000f8e0208 */
[----:B------:R-:W-:-:S04]  /*2620*/  ULEA UR8, UR8, UR10, 0x3 ;  /* 0x0000000a08087291 */ /* 0x000fc8000f8e183f */
[----:B------:R-:W-:-:S06]  /*2630*/  UIADD3 UR8, UR8, 0x90, URZ ;  /* 0x0000009008087890 */ /* 0x000fcc000fffe03f */
[----:B------:R-:W-:-:S05]  /*2640*/  IMAD.U32 R9, RZ, RZ, UR8 ;  /* 0x00000008ff097e24 */ /* 0x000fca000f8e00ff */
[----:B------:R-:W-:-:S04]  /*2650*/  PRMT R8, R6, 0x654, R9 ;  /* 0x0000065406087816 */ /* 0x000fc80000000009 */
[----:B------:R0:W-:Y:S03]  /*2660*/  SYNCS.ARRIVE.TRANS64.RED.A1T0 RZ, [R8+URZ], RZ ;  /* 0x000000ff08ff79a7 */ /* 0x0001e6000810043f */
.L_x_37:
[----:B------:R-:W-:Y:S05]  /*2670*/  BSYNC B0 ;  /* 0x0000000000007941 */ /* 0x000fea0003800000 */
.L_x_36:
[----:B------:R-:W-:Y:S05]  /*2680*/  @P1 BRA `(.L_x_34) ;  /* 0x0000000000041947 */ /* 0x000fea0003800000 */
[----:B------:R-:W-:Y:S01]  /*2690*/  BPT.TRAP 0x1 ;  /* 0x000000040000795c */ /* 0x000fe20000300000 */
.L_x_34:
[----:B------:R-:W1:Y:S01]  /*26a0*/  LDC R22, c[0x0][0x288] ;  /* 0x0000a200ff167b82 */ /* 0x000e620000000800 */
[--C-:B0-----:R-:W-:Y:S01]  /*26b0*/  SHF.R.U32.HI R8, RZ, 0x2, R0.reuse ;  /* 0x00000002ff087819 */ /* 0x101fe20000011600 */
[----:B------:R-:W-:Y:S01]  /*26c0*/  IMAD.SHL.U32 R27, R12, 0x40, RZ ;  /* 0x000000400c1b7824 */ /* 0x000fe200078e00ff */
[----:B------:R-:W-:Y:S01]  /*26d0*/  SHF.R.U32.HI R13, RZ, 0x7, R0 ;  /* 0x00000007ff0d7819 */ /* 0x000fe20000011600 */
[----:B------:R-:W-:Y:S01]  /*26e0*/  UIADD3 UR5, UR9, UR5, URZ ;  /* 0x0000000509057290 */ /* 0x000fe2000fffe03f */
[----:B------:R-:W-:Y:S01]  /*26f0*/  LOP3.LUT R9, R8, 0x7, RZ, 0xc0, !PT ;  /* 0x0000000708097812 */ /* 0x000fe200078ec0ff */
[C---:B------:R-:W-:Y:S01]  /*2700*/  IMAD.SHL.U32 R12, R0.reuse, 0x2, RZ ;  /* 0x00000002000c7824 */ /* 0x040fe200078e00ff */
[----:B------:R-:W-:Y:S01]  /*2710*/  LOP3.LUT R8, R13, 0x1, RZ, 0xc0, !PT ;  /* 0x000000010d087812 */ /* 0x000fe200078ec0ff */
[----:B------:R-:W-:Y:S01]  /*2720*/  UISETP.GT.U32.AND UP0, UPT, UR5, 0x11, UPT ;  /* 0x000000110500788c */ /* 0x000fe2000bf04070 */
[C---:B------:R-:W-:Y:S01]  /*2730*/  LOP3.LUT R13, R0.reuse, 0x3, RZ, 0xc0, !PT ;  /* 0x00000003000d7812 */ /* 0x040fe200078ec0ff */
[----:B------:R-:W-:Y:S01]  /*2740*/  ULDC UR12, c[0x0][0x284] ;  /* 0x0000a100000c7ab9 */ /* 0x000fe20000000800 */
[----:B------:R-:W-:Y:S01]  /*2750*/  LOP3.LUT R10, R0, 0x60, RZ, 0xc0, !PT ;  /* 0x00000060000a7812 */ /* 0x000fe200078ec0ff */
[----:B------:R-:W-:Y:S01]  /*2760*/  UISETP.LT.U32.AND UP0, UPT, UR9, 0x12, UP0 ;  /* 0x000000120900788c */ /* 0x000fe20008701070 */
[----:B------:R-:W-:Y:S01]  /*2770*/  SHF.R.S32.HI R30, RZ, 0x1f, R71 ;  /* 0x0000001fff1e7819 */ /* 0x000fe20000011447 */
[----:B------:R-:W-:Y:S01]  /*2780*/  UISETP.GE.U32.AND UP1, UPT, UR9, 0x12, UPT ;  /* 0x000000120900788c */ /* 0x000fe2000bf26070 */
[----:B------:R-:W-:Y:S01]  /*2790*/  SHF.R.U32.HI R10, RZ, 0x1, R10 ;  /* 0x00000001ff0a7819 */ /* 0x000fe2000001160a */
[----:B------:R-:W-:Y:S01]  /*27a0*/  ULDC.64 UR10, c[0x0][0x5d0] ;  /* 0x00017400000a7ab9 */ /* 0x000fe20000000a00 */
[----:B------:R-:W-:Y:S01]  /*27b0*/  LOP3.LUT R12, R27, 0x6, R12, 0xf8, !PT ;  /* 0x000000061b0c7812 */ /* 0x000fe200078ef80c */
[----:B------:R-:W-:Y:S01]  /*27c0*/  UIMAD.WIDE.U32 UR6, UR5, 0x38e38e39, URZ ;  /* 0x38e38e39050678a5 */ /* 0x000fe2000f8e003f */
[--C-:B------:R-:W-:Y:S01]  /*27d0*/  IADD3 R25, RZ, -R10, -R9.reuse ;  /* 0x8000000aff197210 */ /* 0x100fe20007ffe809 */
[----:B------:R-:W-:Y:S01]  /*27e0*/  USEL UR8, URZ, 0x1, !UP0 ;  /* 0x000000013f087887 */ /* 0x000fe2000c000000 */
[----:B------:R-:W-:Y:S01]  /*27f0*/  IMAD.SHL.U32 R24, R8, 0x40, RZ ;  /* 0x0000004008187824 */ /* 0x000fe200078e00ff */
[----:B------:R-:W-:Y:S01]  /*2800*/  USHF.R.U32.HI UR6, URZ, 0x2, UR7 ;  /* 0x000000023f067899 */ /* 0x000fe20008011607 */
[----:B------:R-:W-:Y:S01]  /*2810*/  IMAD.WIDE R28, R11, 0x80, RZ ;  /* 0x000000800b1c7825 */ /* 0x000fe200078e02ff */
[----:B-1----:R-:W-:Y:S01]  /*2820*/  ISETP.GE.AND P1, PT, R27, R22, PT ;  /* 0x000000161b00720c */ /* 0x002fe20003f26270 */
[----:B------:R-:W-:Y:S01]  /*2830*/  ULOP3.LUT UR4, UR4, UR8, URZ, 0x3c, !UPT ;  /* 0x0000000804047292 */ /* 0x000fe2000f8e3c3f */
[----:B------:R-:W-:Y:S01]  /*2840*/  LOP3.LUT R23, R24, 0x40, R9, 0xe2, !PT ;  /* 0x0000004018177812 */ /* 0x000fe200078ee209 */
[----:B------:R-:W-:Y:S01]  /*2850*/  IMAD R26, R13, -0x2, R22 ;  /* 0xfffffffe0d1a7824 */ /* 0x000fe200078e0216 */
[----:B------:R-:W-:Y:S01]  /*2860*/  SHF.R.S32.HI R13, RZ, 0x1f, R12 ;  /* 0x0000001fff0d7819 */ /* 0x000fe2000001140c */
[----:B------:R-:W-:Y:S01]  /*2870*/  IMAD.SHL.U32 R22, R11, 0x80, RZ ;  /* 0x000000800b167824 */ /* 0x000fe200078e00ff */
[----:B------:R-:W-:Y:S01]  /*2880*/  UIMAD UR5, UR6, -0x12, UR5 ;  /* 0xffffffee060578a4 */ /* 0x000fe2000f8e0205 */
[----:B------:R-:W-:Y:S01]  /*2890*/  IMAD R25, R8, -0x40, R25 ;  /* 0xffffffc008197824 */ /* 0x000fe200078e0219 */
[----:B------:R-:W-:Y:S01]  /*28a0*/  @UP1 ULOP3.LUT UR4, UR4, 0x1, UR6, 0x78, !UPT ;  /* 0x0000000104041892 */ /* 0x000fe2000f8e7806 */
[----:B------:R-:W-:Y:S01]  /*28b0*/  IMAD R8, R30, UR10, RZ ;  /* 0x0000000a1e087c24 */ /* 0x000fe2000f8e02ff */
[----:B------:R-:W-:Y:S01]  /*28c0*/  ISETP.GE.OR P1, PT, R22, UR12, P1 ;  /* 0x0000000c16007c0c */ /* 0x000fe20008f26670 */
[----:B------:R-:W-:Y:S01]  /*28d0*/  IMAD.IADD R26, R26, 0x1, -R27 ;  /* 0x000000011a1a7824 */ /* 0x000fe200078e0a1b */
[----:B------:R-:W-:Y:S01]  /*28e0*/  IADD3 R25, -R22, UR12, R25 ;  /* 0x0000000c16197c10 */ /* 0x000fe2000fffe119 */
[C---:B------:R-:W-:Y:S01]  /*28f0*/  IMAD R11, R71.reuse, UR11, R8 ;  /* 0x0000000b470b7c24 */ /* 0x040fe2000f8e0208 */
[----:B------:R-:W-:Y:S01]  /*2900*/  LOP3.LUT R31, R28, R23, R10, 0xfe, !PT ;  /* 0x000000171c1f7212 */ /* 0x000fe200078efe0a */
[----:B------:R-:W-:-:S04]  /*2910*/  IMAD.WIDE.U32 R8, R71, UR10, R12 ;  /* 0x0000000a47087c25 */ /* 0x000fc8000f8e000c */
[----:B------:R-:W-:Y:S02]  /*2920*/  IMAD.IADD R9, R9, 0x1, R11 ;  /* 0x0000000109097824 */ /* 0x000fe400078e020b */
[----:B------:R-:W-:Y:S02]  /*2930*/  IMAD.MOV.U32 R24, RZ, RZ, -0x1 ;  /* 0xffffffffff187424 */ /* 0x000fe400078e00ff */
[----:B------:R-:W-:Y:S05]  /*2940*/  @P1 BRA `(.L_x_38) ;  /* 0x0000002400941947 */ /* 0x000fea0003800000 */
[----:B------:R-:W0:Y:S01]  /*2950*/  LDC.64 R22, c[0x0][0x5c8] ;  /* 0x00017200ff167b82 */ /* 0x000e220000000a00 */
[----:B------:R-:W-:Y:S01]  /*2960*/  ULDC.64 UR6, c[0x0][0x5c0] ;  /* 0x0001700000067ab9 */ /* 0x000fe20000000a00 */
[----:B------:R-:W-:Y:S01]  /*2970*/  BSSY B0, `(.L_x_38) ;  /* 0x0000262000007945 */ /* 0x000fe20003800000 */
[-C--:B0-----:R-:W-:Y:S02]  /*2980*/  IMAD R10, R29, R22.reuse, RZ ;  /* 0x000000161d0a7224 */ /* 0x081fe400078e02ff */
[----:B------:R-:W-:-:S04]  /*2990*/  IMAD.WIDE.U32 R8, R31, R22, R8 ;  /* 0x000000161f087225 */ /* 0x000fc800078e0008 */
[----:B------:R-:W-:Y:S01]  /*29a0*/  IMAD R11, R31, R23, R10 ;  /* 0x000000171f0b7224 */ /* 0x000fe200078e020a */
[----:B------:R-:W-:Y:S02]  /*29b0*/  LEA R10, P1, R22, R8, 0x3 ;  /* 0x00000008160a7211 */ /* 0x000fe400078218ff */
[----:B------:R-:W-:Y:S01]  /*29c0*/  IADD3 R8, P2, R8, UR6, RZ ;  /* 0x0000000608087c10 */ /* 0x000fe2000ff5e0ff */
[----:B------:R-:W-:Y:S01]  /*29d0*/  IMAD.IADD R9, R9, 0x1, R11 ;  /* 0x0000000109097824 */ /* 0x000fe200078e020b */
[----:B------:R-:W-:-:S04]  /*29e0*/  IADD3 R10, P3, R10, UR6, RZ ;  /* 0x000000060a0a7c10 */ /* 0x000fc8000ff7e0ff */
[----:B------:R-:W-:Y:S02]  /*29f0*/  LEA.HI.X R11, R22, R9, R23, 0x3, P1 ;  /* 0x00000009160b7211 */ /* 0x000fe400008f1c17 */
[----:B---3-5:R-:W-:Y:S02]  /*2a00*/  FSETP.NEU.AND P1, PT, R7, RZ, PT ;  /* 0x000000ff0700720b */ /* 0x028fe40003f2d000 */
[----:B------:R-:W-:Y:S02]  /*2a10*/  IADD3.X R9, R9, UR7, RZ, P2, !PT ;  /* 0x0000000709097c10 */ /* 0x000fe400097fe4ff */
[----:B------:R-:W-:-:S09]  /*2a20*/  IADD3.X R11, R11, UR7, RZ, P3, !PT ;  /* 0x000000070b0b7c10 */ /* 0x000fd20009ffe4ff */
[----:B------:R-:W-:Y:S05]  /*2a30*/  @!P1 BRA `(.L_x_39) ;  /* 0x0000001c00149947 */ /* 0x000fea0003800000 */
[----:B------:R-:W-:Y:S01]  /*2a40*/  ULDC.64 UR6, c[0x0][0x5b8] ;  /* 0x00016e0000067ab9 */ /* 0x000fe20000000a00 */
[----:B------:R-:W-:Y:S01]  /*2a50*/  ISETP.GE.AND P2, PT, R26, 0x1, PT ;  /* 0x000000011a00780c */ /* 0x000fe20003f46270 */
[----:B------:R-:W-:Y:S01]  /*2a60*/  IMAD R30, R30, UR6, RZ ;  /* 0x000000061e1e7c24 */ /* 0x000fe2000f8e02ff */
[----:B------:R-:W-:Y:S01]  /*2a70*/  ULDC.64 UR10, c[0x0][0x5a8] ;  /* 0x00016a00000a7ab9 */ /* 0x000fe20000000a00 */
[----:B------:R-:W-:Y:S01]  /*2a80*/  IMAD.WIDE.U32 R22, R71, UR6, R12 ;  /* 0x0000000647167c25 */ /* 0x000fe2000f8e000c */
[----:B------:R-:W-:Y:S01]  /*2a90*/  ISETP.LT.OR P5, PT, R25, 0x1, !P2 ;  /* 0x000000011900780c */ /* 0x000fe200057a1670 */
[----:B------:R-:W-:Y:S02]  /*2aa0*/  BSSY B1, `(.L_x_40) ;  /* 0x000000c000017945 */ /* 0x000fe40003800000 */
[----:B------:R-:W-:Y:S01]  /*2ab0*/  IMAD R71, R71, UR7, R30 ;  /* 0x0000000747477c24 */ /* 0x000fe2000f8e021e */
[----:B------:R-:W-:Y:S02]  /*2ac0*/  ULDC.64 UR6, c[0x0][0x5b0] ;  /* 0x00016c0000067ab9 */ /* 0x000fe40000000a00 */
[----:B------:R-:W-:-:S02]  /*2ad0*/  IMAD R27, R29, UR6, RZ ;  /* 0x000000061d1b7c24 */ /* 0x000fc4000f8e02ff */
[----:B------:R-:W-:Y:S02]  /*2ae0*/  IMAD.IADD R23, R23, 0x1, R71 ;  /* 0x0000000117177824 */ /* 0x000fe400078e0247 */
[C---:B------:R-:W-:Y:S02]  /*2af0*/  IMAD R27, R31.reuse, UR7, R27 ;  /* 0x000000071f1b7c24 */ /* 0x040fe4000f8e021b */
[----:B------:R-:W-:-:S03]  /*2b00*/  IMAD.WIDE.U32 R12, R31, UR6, R22 ;  /* 0x000000061f0c7c25 */ /* 0x000fc6000f8e0016 */
[----:B------:R-:W-:-:S04]  /*2b10*/  IADD3 R12, P1, R12, UR10, RZ ;  /* 0x0000000a0c0c7c10 */ /* 0x000fc8000ff3e0ff */
[--C-:B------:R-:W-:Y:S02]  /*2b20*/  IADD3.X R13, R13, UR11, R27.reuse, P1, !PT ;  /* 0x0000000b0d0d7c10 */ /* 0x100fe40008ffe41b */
[----:B------:R-:W-:Y:S01]  /*2b30*/  PRMT R27, RZ, 0x7610, R27 ;  /* 0x00007610ff1b7816 */ /* 0x000fe2000000001b */
[----:B------:R-:W-:Y:S06]  /*2b40*/  @P5 BRA `(.L_x_41) ;  /* 0x0000000000045947 */ /* 0x000fec0003800000 */
[----:B------:R0:W5:Y:S02]  /*2b50*/  LDG.E.U8 R27, desc[UR16][R12.64] ;  /* 0x000000100c1b7981 */ /* 0x000164000c1e1100 */
.L_x_41:
[----:B------:R-:W-:Y:S05]  /*2b60*/  BSYNC B1 ;  /* 0x0000000000017941 */ /* 0x000fea0003800000 */
.L_x_40:
[----:B-----5:R-:W-:Y:S01]  /*2b70*/  LOP3.LUT R27, R27, 0xff, RZ, 0xc0, !PT ;  /* 0x000000ff1b1b7812 */ /* 0x020fe200078ec0ff */
[----:B------:R-:W-:Y:S01]  /*2b80*/  BSSY B1, `(.L_x_42) ;  /* 0x000000c000017945 */ /* 0x000fe20003800000 */
[----:B------:R-:W-:Y:S02]  /*2b90*/  ISETP.GE.AND P1, PT, R26, 0x2, PT ;  /* 0x000000021a00780c */ /* 0x000fe40003f26270 */
[----:B------:R-:W-:Y:S02]  /*2ba0*/  F2FP.F16.E5M2.UNPACK_B R27, R27 ;  /* 0x0000001bff1b723e */ /* 0x000fe400020004ff */
[----:B------:R-:W-:-:S03]  /*2bb0*/  ISETP.LT.OR P3, PT, R25, 0x1, !P1 ;  /* 0x000000011900780c */ /* 0x000fc60004f61670 */
[----:B------:R-:W-:Y:S01]  /*2bc0*/  HADD2.F32 R30, -RZ, R27.H0_H0 ;  /* 0x2000001bff1e7230 */ /* 0x000fe20000004100 */
[----:B------:R-:W-:-:S04]  /*2bd0*/  PRMT R27, RZ, 0x7610, R27 ;  /* 0x00007610ff1b7816 */ /* 0x000fc8000000001b */
[----:B------:R-:W-:-:S04]  /*2be0*/  FMUL R30, R30, R7 ;  /* 0x000000071e1e7220 */ /* 0x000fc80000400000 */
[----:B--2---:R-:W-:-:S05]  /*2bf0*/  FFMA R30, R79, R3, R30 ;  /* 0x000000034f1e7223 */ /* 0x004fca000000001e */
[----:B------:R-:W-:-:S05]  /*2c00*/  F2FP.SATFINITE.E5M2.F32.PACK_AB_MERGE_C R33, RZ, R30, RZ ;  /* 0x0000001eff21723e */ /* 0x000fca00048060ff */
[----:B------:R1:W-:Y:S01]  /*2c10*/  @!P5 STG.E.U8 desc[UR16][R8.64], R33 ;  /* 0x000000210800d986 */ /* 0x0003e2000c101110 */
[----:B------:R-:W-:Y:S05]  /*2c20*/  @P3 BRA `(.L_x_43) ;  /* 0x0000000000043947 */ /* 0x000fea0003800000 */
[----:B------:R2:W5:Y:S02]  /*2c30*/  LDG.E.U8 R27, desc[UR16][R12.64+0x1] ;  /* 0x000001100c1b7981 */ /* 0x000564000c1e1100 */
.L_x_43:
[----:B------:R-:W-:Y:S05]  /*2c40*/  BSYNC B1 ;  /* 0x0000000000017941 */ /* 0x000fea0003800000 */
.L_x_42:
[----:B-----5:R-:W-:Y:S01]  /*2c50*/  LOP3.LUT R27, R27, 0xff, RZ, 0xc0, !PT ;  /* 0x000000ff1b1b7812 */ /* 0x020fe200078ec0ff */
[----:B------:R-:W-:Y:S01]  /*2c60*/  BSSY B1, `(.L_x_44) ;  /* 0x0000012000017945 */ /* 0x000fe20003800000 */
[----:B------:R-:W-:Y:S02]  /*2c70*/  IADD3 R31, P5, R31, 0x8, RZ ;  /* 0x000000081f1f7810 */ /* 0x000fe40007fbe0ff */
[----:B------:R-:W-:Y:S02]  /*2c80*/  F2FP.F16.E5M2.UNPACK_B R27, R27 ;  /* 0x0000001bff1b723e */ /* 0x000fe400020004ff */
[----:B------:R-:W-:Y:S01]  /*2c90*/  ISETP.LT.OR P2, PT, R25, 0x9, !P2 ;  /* 0x000000091900780c */ /* 0x000fe20005741670 */
[----:B------:R-:W-:Y:S02]  /*2ca0*/  IMAD.X R29, RZ, RZ, R29, P5 ;  /* 0x000000ffff1d7224 */ /* 0x000fe400028e061d */
[----:B------:R-:W-:Y:S02]  /*2cb0*/  HADD2.F32 R28, -RZ, R27.H0_H0 ;  /* 0x2000001bff1c7230 */ /* 0x000fe40000004100 */
[----:B------:R-:W-:-:S04]  /*2cc0*/  IMAD.WIDE.U32 R22, R31, UR6, R22 ;  /* 0x000000061f167c25 */ /* 0x000fc8000f8e0016 */
[----:B------:R-:W-:Y:S01]  /*2cd0*/  FMUL R27, R28, R7 ;  /* 0x000000071c1b7220 */ /* 0x000fe20000400000 */
[----:B------:R-:W-:Y:S01]  /*2ce0*/  IMAD R28, R29, UR6, RZ ;  /* 0x000000061d1c7c24 */ /* 0x000fe2000f8e02ff */
[----:B------:R-:W-:Y:S02]  /*2cf0*/  IADD3 R22, P5, R22, UR10, RZ ;  /* 0x0000000a16167c10 */ /* 0x000fe4000ffbe0ff */
[----:B------:R-:W-:Y:S01]  /*2d00*/  FFMA R27, R80, R3, R27 ;  /* 0x00000003501b7223 */ /* 0x000fe2000000001b */
[----:B------:R-:W-:-:S04]  /*2d10*/  IMAD R31, R31, UR7, R28 ;  /* 0x000000071f1f7c24 */ /* 0x000fc8000f8e021c */
[----:B------:R-:W-:Y:S02]  /*2d20*/  F2FP.SATFINITE.E5M2.F32.PACK_AB_MERGE_C R29, RZ, R27, RZ ;  /* 0x0000001bff1d723e */ /* 0x000fe400048060ff */
[----:B------:R-:W-:Y:S02]  /*2d30*/  IADD3.X R23, R23, UR11, R31, P5, !PT ;  /* 0x0000000b17177c10 */ /* 0x000fe4000affe41f */
[----:B------:R-:W-:Y:S01]  /*2d40*/  PRMT R27, RZ, 0x7610, R27 ;  /* 0x00007610ff1b7816 */ /* 0x000fe2000000001b */
[----:B------:R3:W-:Y:S01]  /*2d50*/  @!P3 STG.E.U8 desc[UR16][R8.64+0x1], R29 ;  /* 0x0000011d0800b986 */ /* 0x0007e2000c101110 */
[----:B------:R-:W-:Y:S05]  /*2d60*/  @P2 BRA `(.L_x_45) ;  /* 0x0000000000042947 */ /* 0x000fea0003800000 */
[----:B------:R4:W5:Y:S02]  /*2d70*/  LDG.E.U8 R27, desc[UR16][R22.64] ;  /* 0x00000010161b7981 */ /* 0x000964000c1e1100 */
.L_x_45:
[----:B------:R-:W-:Y:S05]  /*2d80*/  BSYNC B1 ;  /* 0x0000000000017941 */ /* 0x000fea0003800000 */
.L_x_44:
[----:B-----5:R-:W-:Y:S01]  /*2d90*/  LOP3.LUT R27, R27, 0xff, RZ, 0xc0, !PT ;  /* 0x000000ff1b1b7812 */ /* 0x020fe200078ec0ff */
[----:B------:R-:W-:Y:S01]  /*2da0*/  BSSY B1, `(.L_x_46) ;  /* 0x000000b000017945 */ /* 0x000fe20003800000 */
[----:B------:R-:W-:Y:S02]  /*2db0*/  ISETP.LT.OR P1, PT, R25, 0x9, !P1 ;  /* 0x000000091900780c */ /* 0x000fe40004f21670 */
[----:B------:R-:W-:-:S05]  /*2dc0*/  F2FP.F16.E5M2.UNPACK_B R27, R27 ;  /* 0x0000001bff1b723e */ /* 0x000fca00020004ff */
[----:B------:R-:W-:Y:S01]  /*2dd0*/  HADD2.F32 R28, -RZ, R27.H0_H0 ;  /* 0x2000001bff1c7230 */ /* 0x000fe20000004100 */
[----:B------:R-:W-:-:S04]  /*2de0*/  PRMT R27, RZ, 0x7610, R27 ;  /* 0x00007610ff1b7816 */ /* 0x000fc8000000001b */
[----:B------:R-:W-:-:S04]  /*2df0*/  FMUL R28, R28, R7 ;  /* 0x000000071c1c7220 */ /* 0x000fc80000400000 */
[----:B------:R-:W-:-:S05]  /*2e00*/  FFMA R28, R77, R3, R28 ;  /* 0x000000034d1c7223 */ /* 0x000fca000000001c */
[----:B---3--:R-:W-:-:S05]  /*2e10*/  F2FP.SATFINITE.E5M2.F32.PACK_AB_MERGE_C R29, RZ, R28, RZ ;  /* 0x0000001cff1d723e */ /* 0x008fca00048060ff */
[----:B------:R3:W-:Y:S01]  /*2e20*/  @!P2 STG.E.U8 desc[UR16][R10.64], R29 ;  /* 0x0000001d0a00a986 */ /* 0x0007e2000c101110 */
[----:B------:R-:W-:Y:S05]  /*2e30*/  @P1 BRA `(.L_x_47) ;  /* 0x0000000000041947 */ /* 0x000fea0003800000 */
[----:B------:R0:W5:Y:S02]  /*2e40*/  LDG.E.U8 R27, desc[UR16][R22.64+0x1] ;  /* 0x00000110161b7981 */ /* 0x000164000c1e1100 */
.L_x_47:
[----:B------:R-:W-:Y:S05]  /*2e50*/  BSYNC B1 ;  /* 0x0000000000017941 */ /* 0x000fea0003800000 */
.L_x_46:
[----:B-----5:R-:W-:Y:S01]  /*2e60*/  LOP3.LUT R27, R27, 0xff, RZ, 0xc0, !PT ;  /* 0x000000ff1b1b7812 */ /* 0x020fe200078ec0ff */
[----:B------:R-:W-:Y:S01]  /*2e70*/  BSSY B1, `(.L_x_48) ;  /* 0x000000c000017945 */ /* 0x000fe20003800000 */
[----:B------:R-:W-:Y:S02]  /*2e80*/  ISETP.GE.AND P2, PT, R26, 0x9, PT ;  /* 0x000000091a00780c */ /* 0x000fe40003f46270 */
[----:B------:R-:W-:Y:S02]  /*2e90*/  F2FP.F16.E5M2.UNPACK_B R27, R27 ;  /* 0x0000001bff1b723e */ /* 0x000fe400020004ff */
[----:B------:R-:W-:-:S03]  /*2ea0*/  ISETP.LT.OR P3, PT, R25, 0x1, !P2 ;  /* 0x000000011900780c */ /* 0x000fc60005761670 */
[----:B------:R-:W-:-:S05]  /*2eb0*/  HADD2.F32 R28, -RZ, R27.H0_H0 ;  /* 0x2000001bff1c7230 */ /* 0x000fca0000004100 */
[----:B------:R-:W-:-:S04]  /*2ec0*/  FMUL R27, R28, R7 ;  /* 0x000000071c1b7220 */ /* 0x000fc80000400000 */
[----:B------:R-:W-:-:S05]  /*2ed0*/  FFMA R27, R78, R3, R27 ;  /* 0x000000034e1b7223 */ /* 0x000fca000000001b */
[----:B---3--:R-:W-:Y:S02]  /*2ee0*/  F2FP.SATFINITE.E5M2.F32.PACK_AB_MERGE_C R29, RZ, R27, RZ ;  /* 0x0000001bff1d723e */ /* 0x008fe400048060ff */
[----:B------:R-:W-:-:S03]  /*2ef0*/  PRMT R27, RZ, 0x7610, R27 ;  /* 0x00007610ff1b7816 */ /* 0x000fc6000000001b */
[----:B------:R3:W-:Y:S01]  /*2f00*/  @!P1 STG.E.U8 desc[UR16][R10.64+0x1], R29 ;  /* 0x0000011d0a009986 */ /* 0x0007e2000c101110 */
[----:B------:R-:W-:Y:S05]  /*2f10*/  @P3 BRA `(.L_x_49) ;  /* 0x0000000000043947 */ /* 0x000fea0003800000 */
[----:B------:R0:W5:Y:S02]  /*2f20*/  LDG.E.U8 R27, desc[UR16][R12.64+0x8] ;  /* 0x000008100c1b7981 */ /* 0x000164000c1e1100 */
.L_x_49:
[----:B------:R-:W-:Y:S05]  /*2f30*/  BSYNC B1 ;  /* 0x0000000000017941 */ /* 0x000fea0003800000 */
.L_x_48:
        /* <DEDUP_REMOVED lines=13> */
.L_x_51:
[----:B------:R-:W-:Y:S05]  /*3010*/  BSYNC B1 ;  /* 0x0000000000017941 */ /* 0x000fea0003800000 */
.L_x_50:
[----:B-----5:R-:W-:Y:S01]  /*3020*/  LOP3.LUT R27, R27, 0xff, RZ, 0xc0, !PT ;  /* 0x000000ff1b1b7812 */ /* 0x020fe200078ec0ff */
[----:B------:R-:W-:Y:S01]  /*3030*/  BSSY B1, `(.L_x_52) ;  /* 0x000000b000017945 */ /* 0x000fe20003800000 */
[----:B------:R-:W-:Y:S02]  /*3040*/  ISETP.LT.OR P2, PT, R25, 0x9, !P2 ;  /* 0x000000091900780c */ /* 0x000fe40005741670 */
[----:B------:R-:W-:-:S05]  /*3050*/  F2FP.F16.E5M2.UNPACK_B R27, R27 ;  /* 0x0000001bff1b723e */ /* 0x000fca00020004ff */
        /* <DEDUP_REMOVED lines=8> */
.L_x_53:
[----:B------:R-:W-:Y:S05]  /*30e0*/  BSYNC B1 ;  /* 0x0000000000017941 */ /* 0x000fea0003800000 */
.L_x_52:
        /* <DEDUP_REMOVED lines=12> */
.L_x_55:
[----:B------:R-:W-:Y:S05]  /*31b0*/  BSYNC B1 ;  /* 0x0000000000017941 */ /* 0x000fea0003800000 */
.L_x_54:
        /* <DEDUP_REMOVED lines=13> */
.L_x_57:
[----:B------:R-:W-:Y:S05]  /*3290*/  BSYNC B1 ;  /* 0x0000000000017941 */ /* 0x000fea0003800000 */
.L_x_56:
        /* <DEDUP_REMOVED lines=13> */
.L_x_59:
[----:B------:R-:W-:Y:S05]  /*3370*/  BSYNC B1 ;  /* 0x0000000000017941 */ /* 0x000fea0003800000 */
.L_x_58:
        /* <DEDUP_REMOVED lines=12> */
.L_x_61:
[----:B------:R-:W-:Y:S05]  /*3440*/  BSYNC B1 ;  /* 0x0000000000017941 */ /* 0x000fea0003800000 */
.L_x_60:
        /* <DEDUP_REMOVED lines=12> */
.L_x_63:
[----:B------:R-:W-:Y:S05]  /*3510*/  BSYNC B1 ;  /* 0x0000000000017941 */ /* 0x000fea0003800000 */
.L_x_62:
        /* <DEDUP_REMOVED lines=13> */
.L_x_65:
[----:B------:R-:W-:Y:S05]  /*35f0*/  BSYNC B1 ;  /* 0x0000000000017941 */ /* 0x000fea0003800000 */
.L_x_64:
        /* <DEDUP_REMOVED lines=13> */
.L_x_67:
[----:B------:R-:W-:Y:S05]  /*36d0*/  BSYNC B1 ;  /* 0x0000000000017941 */ /* 0x000fea0003800000 */
.L_x_66:
        /* <DEDUP_REMOVED lines=12> */
.L_x_69:
[----:B------:R-:W-:Y:S05]  /*37a0*/  BSYNC B1 ;  /* 0x0000000000017941 */ /* 0x000fea0003800000 */
.L_x_68:
        /* <DEDUP_REMOVED lines=12> */
.L_x_71:
[----:B------:R-:W-:Y:S05]  /*3870*/  BSYNC B1 ;  /* 0x0000000000017941 */ /* 0x000fea0003800000 */
.L_x_70:
        /* <DEDUP_REMOVED lines=13> */
.L_x_73:
[----:B------:R-:W-:Y:S05]  /*3950*/  BSYNC B1 ;  /* 0x0000000000017941 */ /* 0x000fea0003800000 */
.L_x_72:
        /* <DEDUP_REMOVED lines=13> */
.L_x_75:
[----:B------:R-:W-:Y:S05]  /*3a30*/  BSYNC B1 ;  /* 0x0000000000017941 */ /* 0x000fea0003800000 */
.L_x_74:
        /* <DEDUP_REMOVED lines=12> */
.L_x_77:
[----:B------:R-:W-:Y:S05]  /*3b00*/  BSYNC B1 ;  /* 0x0000000000017941 */ /* 0x000fea0003800000 */
.L_x_76:
        /* <DEDUP_REMOVED lines=12> */
.L_x_79:
[----:B------:R-:W-:Y:S05]  /*3bd0*/  BSYNC B1 ;  /* 0x0000000000017941 */ /* 0x000fea0003800000 */
.L_x_78:
        /* <DEDUP_REMOVED lines=13> */
.L_x_81:
[----:B------:R-:W-:Y:S05]  /*3cb0*/  BSYNC B1 ;  /* 0x0000000000017941 */ /* 0x000fea0003800000 */
.L_x_80:
        /* <DEDUP_REMOVED lines=13> */
.L_x_83:
[----:B------:R-:W-:Y:S05]  /*3d90*/  BSYNC B1 ;  /* 0x0000000000017941 */ /* 0x000fea0003800000 */
.L_x_82:
        /* <DEDUP_REMOVED lines=12> */
.L_x_85:
[----:B------:R-:W-:Y:S05]  /*3e60*/  BSYNC B1 ;  /* 0x0000000000017941 */ /* 0x000fea0003800000 */
.L_x_84:
        /* <DEDUP_REMOVED lines=12> */
.L_x_87:
[----:B------:R-:W-:Y:S05]  /*3f30*/  BSYNC B1 ;  /* 0x0000000000017941 */ /* 0x000fea0003800000 */
.L_x_86:
        /* <DEDUP_REMOVED lines=13> */
.L_x_89:
[----:B------:R-:W-:Y:S05]  /*4010*/  BSYNC B1 ;  /* 0x0000000000017941 */ /* 0x000fea0003800000 */
.L_x_88:
[----:B-----5:R-:W-:Y:S01]  /*4020*/  LOP3.LUT R27, R27, 0xff, RZ, 0xc0, !PT ;  /* 0x000000ff1b1b7812 */ /* 0x020fe200078ec0ff */
[----:B------:R-:W-:Y:S01]  /*4030*/  BSSY B1, `(.L_x_90) ;  /* 0x000000c000017945 */ /* 0x000fe20003800000 */
[----:B------:R-:W-:Y:S02]  /*4040*/  ISETP.GE.AND P1, PT, R26, 0x32, PT ;  /* 0x000000321a00780c */ /* 0x000fe40003f26270 */
[----:B------:R-:W-:Y:S02]  /*4050*/  F2FP.F16.E5M2.UNPACK_B R27, R27 ;  /* 0x0000001bff1b723e */ /* 0x000fe400020004ff */
[----:B------:R-:W-:-:S03]  /*4060*/  ISETP.LT.OR P5, PT, R25, 0x1, !P1 ;  /* 0x000000011900780c */ /* 0x000fc60004fa1670 */
[----:B------:R-:W-:-:S05]  /*4070*/  HADD2.F32 R28, -RZ, R27.H0_H0 ;  /* 0x2000001bff1c7230 */ /* 0x000fca0000004100 */
[----:B------:R-:W-:-:S04]  /*4080*/  FMUL R28, R28, R7 ;  /* 0x000000071c1c7220 */ /* 0x000fc80000400000 */
[----:B------:R-:W-:Y:S01]  /*4090*/  FFMA R28, R21, R3, R28 ;  /* 0x00000003151c7223 */ /* 0x000fe2000000001c */
[----:B------:R-:W-:-:S04]  /*40a0*/  PRMT R21, RZ, 0x7610, R21 ;  /* 0x00007610ff157816 */ /* 0x000fc80000000015 */
[----:B------:R-:W-:-:S05]  /*40b0*/  F2FP.SATFINITE.E5M2.F32.PACK_AB_MERGE_C R27, RZ, R28, RZ ;  /* 0x0000001cff1b723e */ /* 0x000fca00048060ff */
[----:B------:R0:W-:Y:S01]  /*40c0*/  @!P3 STG.E.U8 desc[UR16][R8.64+0x30], R27 ;  /* 0x0000301b0800b986 */ /* 0x0001e2000c101110 */
[----:B------:R-:W-:Y:S05]  /*40d0*/  @P5 BRA `(.L_x_91) ;  /* 0x0000000000045947 */ /* 0x000fea0003800000 */
[----:B------:R0:W5:Y:S02]  /*40e0*/  LDG.E.U8 R21, desc[UR16][R12.64+0x31] ;  /* 0x000031100c157981 */ /* 0x000164000c1e1100 */
.L_x_91:
[----:B------:R-:W-:Y:S05]  /*40f0*/  BSYNC B1 ;  /* 0x0000000000017941 */ /* 0x000fea0003800000 */
.L_x_90:
[----:B-----5:R-:W-:Y:S01]  /*4100*/  LOP3.LUT R21, R21, 0xff, RZ, 0xc0, !PT ;  /* 0x000000ff15157812 */ /* 0x020fe200078ec0ff */
[----:B------:R-:W-:Y:S01]  /*4110*/  BSSY B1, `(.L_x_92) ;  /* 0x000000b000017945 */ /* 0x000fe20003800000 */
[----:B------:R-:W-:Y:S02]  /*4120*/  ISETP.LT.OR P2, PT, R25, 0x9, !P2 ;  /* 0x000000091900780c */ /* 0x000fe40005741670 */
[----:B------:R-:W-:-:S05]  /*4130*/  F2FP.F16.E5M2.UNPACK_B R21, R21 ;  /* 0x00000015ff15723e */ /* 0x000fca00020004ff */
        /* <DEDUP_REMOVED lines=8> */
.L_x_93:
[----:B------:R-:W-:Y:S05]  /*41c0*/  BSYNC B1 ;  /* 0x0000000000017941 */ /* 0x000fea0003800000 */
.L_x_92:
        /* <DEDUP_REMOVED lines=8> */
[----:B0-----:R-:W-:-:S05]  /*4250*/  F2FP.SATFINITE.E5M2.F32.PACK_AB_MERGE_C R21, RZ, R20, RZ ;  /* 0x00000014ff15723e */ /* 0x001fca00048060ff */
[----:B------:R0:W-:Y:S01]  /*4260*/  @!P2 STG.E.U8 desc[UR16][R10.64+0x30], R21 ;  /* 0x000030150a00a986 */ /* 0x0001e2000c101110 */
[----:B------:R-:W-:Y:S05]  /*4270*/  @P1 BRA `(.L_x_95) ;  /* 0x0000000000041947 */ /* 0x000fea0003800000 */
[----:B------:R0:W5:Y:S02]  /*4280*/  LDG.E.U8 R19, desc[UR16][R22.64+0x31] ;  /* 0x0000311016137981 */ /* 0x000164000c1e1100 */
.L_x_95:
[----:B------:R-:W-:Y:S05]  /*4290*/  BSYNC B1 ;  /* 0x0000000000017941 */ /* 0x000fea0003800000 */
.L_x_94:
        /* <DEDUP_REMOVED lines=13> */
.L_x_97:
[----:B------:R-:W-:Y:S05]  /*4370*/  BSYNC B1 ;  /* 0x0000000000017941 */ /* 0x000fea0003800000 */
.L_x_96:
        /* <DEDUP_REMOVED lines=13> */
.L_x_99:
[----:B------:R-:W-:Y:S05]  /*4450*/  BSYNC B1 ;  /* 0x0000000000017941 */ /* 0x000fea0003800000 */
.L_x_98:
[----:B-----5:R-:W-:Y:S01]  /*4460*/  LOP3.LUT R17, R17, 0xff, RZ, 0xc0, !PT ;  /* 0x000000ff11117812 */ /* 0x020fe200078ec0ff */
[----:B------:R-:W-:Y:S01]  /*4470*/  BSSY B1, `(.L_x_100) ;  /* 0x000000b000017945 */ /* 0x000fe20003800000 */
[----:B------:R-:W-:Y:S02]  /*4480*/  ISETP.LT.OR P2, PT, R25, 0x9, !P2 ;  /* 0x000000091900780c */ /* 0x000fe40005741670 */
[----:B------:R-:W-:-:S05]  /*4490*/  F2FP.F16.E5M2.UNPACK_B R17, R17 ;  /* 0x00000011ff11723e */ /* 0x000fca00020004ff */
[----:B0-2---:R-:W-:-:S05]  /*44a0*/  HADD2.F32 R12, -RZ, R17.H0_H0 ;  /* 0x20000011ff0c7230 */ /* 0x005fca0000004100 */
[----:B------:R-:W-:Y:S01]  /*44b0*/  FMUL R13, R12, R7 ;  /* 0x000000070c0d7220 */ /* 0x000fe20000400000 */
[----:B------:R-:W-:-:S03]  /*44c0*/  PRMT R12, RZ, 0x7610, R12 ;  /* 0x00007610ff0c7816 */ /* 0x000fc6000000000c */
[----:B------:R-:W-:-:S05]  /*44d0*/  FFMA R13, R16, R3, R13 ;  /* 0x00000003100d7223 */ /* 0x000fca000000000d */
[----:B------:R-:W-:-:S05]  /*44e0*/  F2FP.SATFINITE.E5M2.F32.PACK_AB_MERGE_C R13, RZ, R13, RZ ;  /* 0x0000000dff0d723e */ /* 0x000fca00048060ff */
[----:B------:R0:W-:Y:S01]  /*44f0*/  @!P5 STG.E.U8 desc[UR16][R8.64+0x39], R13 ;  /* 0x0000390d0800d986 */ /* 0x0001e2000c101110 */
[----:B------:R-:W-:Y:S05]  /*4500*/  @P2 BRA `(.L_x_101) ;  /* 0x0000000000042947 */ /* 0x000fea0003800000 */
[----:B------:R2:W5:Y:S02]  /*4510*/  LDG.E.U8 R12, desc[UR16][R22.64+0x38] ;  /* 0x00003810160c7981 */ /* 0x000564000c1e1100 */
.L_x_101:
[----:B------:R-:W-:Y:S05]  /*4520*/  BSYNC B1 ;  /* 0x0000000000017941 */ /* 0x000fea0003800000 */
.L_x_100:
[----:B-----5:R-:W-:Y:S01]  /*4530*/  LOP3.LUT R12, R12, 0xff, RZ, 0xc0, !PT ;  /* 0x000000ff0c0c7812 */ /* 0x020fe200078ec0ff */
[----:B------:R-:W-:Y:S01]  /*4540*/  BSSY B1, `(.L_x_102) ;  /* 0x000000b000017945 */ /* 0x000fe20003800000 */
[----:B------:R-:W-:Y:S02]  /*4550*/  ISETP.LT.OR P1, PT, R25, 0x9, !P1 ;  /* 0x000000091900780c */ /* 0x000fe40004f21670 */
[----:B------:R-:W-:Y:S02]  /*4560*/  F2FP.F16.E5M2.UNPACK_B R12, R12 ;  /* 0x0000000cff0c723e */ /* 0x000fe400020004ff */
[----:B01----:R-:W-:-:S03]  /*4570*/  PRMT R8, RZ, 0x7610, R8 ;  /* 0x00007610ff087816 */ /* 0x003fc60000000008 */
[----:B------:R-:W-:-:S05]  /*4580*/  HADD2.F32 R12, -RZ, R12.H0_H0 ;  /* 0x2000000cff0c7230 */ /* 0x000fca0000004100 */
[----:B------:R-:W-:-:S04]  /*4590*/  FMUL R12, R12, R7 ;  /* 0x000000070c0c7220 */ /* 0x000fc80000400000 */
[----:B------:R-:W-:-:S05]  /*45a0*/  FFMA R12, R15, R3, R12 ;  /* 0x000000030f0c7223 */ /* 0x000fca000000000c */
[----:B------:R-:W-:-:S05]  /*45b0*/  F2FP.SATFINITE.E5M2.F32.PACK_AB_MERGE_C R9, RZ, R12, RZ ;  /* 0x0000000cff09723e */ /* 0x000fca00048060ff */
[----:B------:R0:W-:Y:S01]  /*45c0*/  @!P2 STG.E.U8 desc[UR16][R10.64+0x38], R9 ;  /* 0x000038090a00a986 */ /* 0x0001e2000c101110 */
[----:B------:R-:W-:Y:S05]  /*45d0*/  @P1 BRA `(.L_x_103) ;  /* 0x0000000000041947 */ /* 0x000fea0003800000 */
[----:B------:R1:W5:Y:S02]  /*45e0*/  LDG.E.U8 R8, desc[UR16][R22.64+0x39] ;  /* 0x0000391016087981 */ /* 0x000364000c1e1100 */
.L_x_103:
[----:B------:R-:W-:Y:S05]  /*45f0*/  BSYNC B1 ;  /* 0x0000000000017941 */ /* 0x000fea0003800000 */
.L_x_102:
[----:B------:R-:W-:Y:S05]  /*4600*/  @P1 BRA `(.L_x_104) ;  /* 0x0000000800601947 */ /* 0x000fea0003800000 */
[----:B-----5:R-:W-:-:S04]  /*4610*/  LOP3.LUT R8, R8, 0xff, RZ, 0xc0, !PT ;  /* 0x000000ff08087812 */ /* 0x020fc800078ec0ff */
[----:B------:R-:W-:-:S05]  /*4620*/  F2FP.F16.E5M2.UNPACK_B R8, R8 ;  /* 0x00000008ff08723e */ /* 0x000fca00020004ff */
[----:B------:R-:W-:-:S05]  /*4630*/  HADD2.F32 R8, -RZ, R8.H0_H0 ;  /* 0x20000008ff087230 */ /* 0x000fca0000004100 */
[----:B0-----:R-:W-:-:S04]  /*4640*/  FMUL R9, R8, R7 ;  /* 0x0000000708097220 */ /* 0x001fc80000400000 */
[----:B------:R-:W-:-:S05]  /*4650*/  FFMA R9, R14, R3, R9 ;  /* 0x000000030e097223 */ /* 0x000fca0000000009 */
[----:B------:R-:W-:-:S05]  /*4660*/  F2FP.SATFINITE.E5M2.F32.PACK_AB_MERGE_C R9, RZ, R9, RZ ;  /* 0x00000009ff09723e */ /* 0x000fca00048060ff */
[----:B------:R0:W-:Y:S01]  /*4670*/  STG.E.U8 desc[UR16][R10.64+0x39], R9 ;  /* 0x000039090a007986 */ /* 0x0001e2000c101110 */
[----:B------:R-:W-:Y:S05]  /*4680*/  BRA `(.L_x_104) ;  /* 0x0000000800407947 */ /* 0x000fea0003800000 */
.L_x_39:
[----:B------:R-:W-:Y:S01]  /*4690*/  ISETP.GE.AND P1, PT, R26, 0x2, PT ;  /* 0x000000021a00780c */ /* 0x000fe20003f26270 */
[-C--:B--2---:R-:W-:Y:S01]  /*46a0*/  FMUL R80, R80, R3.reuse ;  /* 0x0000000350507220 */ /* 0x084fe20000400000 */
[----:B------:R-:W-:Y:S01]  /*46b0*/  ISETP.GE.AND P3, PT, R26, 0x1, PT ;  /* 0x000000011a00780c */ /* 0x000fe20003f66270 */
[-C--:B------:R-:W-:Y:S01]  /*46c0*/  FMUL R79, R79, R3.reuse ;  /* 0x000000034f4f7220 */ /* 0x080fe20000400000 */
[----:B------:R-:W-:Y:S01]  /*46d0*/  ISETP.LT.OR P5, PT, R25, 0x1, !P1 ;  /* 0x000000011900780c */ /* 0x000fe20004fa1670 */
[-C--:B------:R-:W-:Y:S01]  /*46e0*/  FMUL R77, R77, R3.reuse ;  /* 0x000000034d4d7220 */ /* 0x080fe20000400000 */
[C---:B------:R-:W-:Y:S01]  /*46f0*/  ISETP.LT.OR P2, PT, R25.reuse, 0x1, !P3 ;  /* 0x000000011900780c */ /* 0x040fe20005f41670 */
[-C--:B------:R-:W-:Y:S01]  /*4700*/  FMUL R78, R78, R3.reuse ;  /* 0x000000034e4e7220 */ /* 0x080fe20000400000 */
[----:B------:R-:W-:Y:S01]  /*4710*/  ISETP.LT.OR P3, PT, R25, 0x9, !P3 ;  /* 0x000000091900780c */ /* 0x000fe20005f61670 */
[-C--:B------:R-:W-:Y:S01]  /*4720*/  FMUL R75, R75, R3.reuse ;  /* 0x000000034b4b7220 */ /* 0x080fe20000400000 */
[----:B------:R-:W-:Y:S01]  /*4730*/  F2FP.SATFINITE.E5M2.F32.PACK_AB_MERGE_C R13, RZ, R80, RZ ;  /* 0x00000050ff0d723e */ /* 0x000fe200048060ff */
[----:B------:R-:W-:Y:S01]  /*4740*/  FMUL R76, R76, R3 ;  /* 0x000000034c4c7220 */ /* 0x000fe20000400000 */
[----:B------:R-:W-:Y:S01]  /*4750*/  F2FP.SATFINITE.E5M2.F32.PACK_AB_MERGE_C R79, RZ, R79, RZ ;  /* 0x0000004fff4f723e */ /* 0x000fe200048060ff */
[----:B------:R-:W-:Y:S01]  /*4760*/  FMUL R73, R73, R3 ;  /* 0x0000000349497220 */ /* 0x000fe20000400000 */
[----:B------:R-:W-:Y:S01]  /*4770*/  F2FP.SATFINITE.E5M2.F32.PACK_AB_MERGE_C R77, RZ, R77, RZ ;  /* 0x0000004dff4d723e */ /* 0x000fe200048060ff */
[-C--:B------:R-:W-:Y:S01]  /*4780*/  FMUL R74, R74, R3.reuse ;  /* 0x000000034a4a7220 */ /* 0x080fe20000400000 */
[C---:B------:R-:W-:Y:S01]  /*4790*/  ISETP.LT.OR P1, PT, R25.reuse, 0x9, !P1 ;  /* 0x000000091900780c */ /* 0x040fe20004f21670 */
[----:B------:R0:W-:Y:S01]  /*47a0*/  @!P5 STG.E.U8 desc[UR16][R8.64+0x1], R13 ;  /* 0x0000010d0800d986 */ /* 0x0001e2000c101110 */
[----:B------:R-:W-:Y:S01]  /*47b0*/  ISETP.GE.AND P5, PT, R26, 0x9, PT ;  /* 0x000000091a00780c */ /* 0x000fe20003fa6270 */
[----:B------:R-:W-:Y:S01]  /*47c0*/  FMUL R72, R72, R3 ;  /* 0x0000000348487220 */ /* 0x000fe20000400000 */
[----:B------:R-:W-:Y:S01]  /*47d0*/  F2FP.SATFINITE.E5M2.F32.PACK_AB_MERGE_C R75, RZ, R75, RZ ;  /* 0x0000004bff4b723e */ /* 0x000fe200048060ff */
[----:B------:R-:W-:Y:S01]  /*47e0*/  @!P2 STG.E.U8 desc[UR16][R8.64], R79 ;  /* 0x0000004f0800a986 */ /* 0x000fe2000c101110 */
[----:B------:R-:W-:Y:S01]  /*47f0*/  ISETP.GE.AND P2, PT, R26, 0xa, PT ;  /* 0x0000000a1a00780c */ /* 0x000fe20003f46270 */
[-C--:B------:R-:W-:Y:S01]  /*4800*/  FMUL R70, R70, R3.reuse ;  /* 0x0000000346467220 */ /* 0x080fe20000400000 */
[----:B------:R-:W-:Y:S01]  /*4810*/  F2FP.SATFINITE.E5M2.F32.PACK_AB_MERGE_C R23, RZ, R76, RZ ;  /* 0x0000004cff17723e */ /* 0x000fe200048060ff */
[----:B------:R-:W-:Y:S01]  /*4820*/  @!P3 STG.E.U8 desc[UR16][R10.64], R77 ;  /* 0x0000004d0a00b986 */ /* 0x000fe2000c101110 */
[----:B------:R-:W-:Y:S01]  /*4830*/  ISETP.LT.OR P3, PT, R25, 0x1, !P5 ;  /* 0x000000011900780c */ /* 0x000fe20006f61670 */
[-C--:B------:R-:W-:Y:S01]  /*4840*/  FMUL R69, R69, R3.reuse ;  /* 0x0000000345457220 */ /* 0x080fe20000400000 */
[C---:B------:R-:W-:Y:S01]  /*4850*/  ISETP.LT.OR P6, PT, R25.reuse, 0x1, !P2 ;  /* 0x000000011900780c */ /* 0x040fe200057c1670 */
[-C--:B------:R-:W-:Y:S01]  /*4860*/  FMUL R68, R68, R3.reuse ;  /* 0x0000000344447220 */ /* 0x080fe20000400000 */
[----:B------:R-:W-:Y:S01]  /*4870*/  ISETP.LT.OR P5, PT, R25, 0x9, !P5 ;  /* 0x000000091900780c */ /* 0x000fe20006fa1670 */
[-C--:B------:R-:W-:Y:S01]  /*4880*/  FMUL R67, R67, R3.reuse ;  /* 0x0000000343437220 */ /* 0x080fe20000400000 */
[----:B0-----:R-:W-:Y:S01]  /*4890*/  F2FP.SATFINITE.E5M2.F32.PACK_AB_MERGE_C R13, RZ, R78, RZ ;  /* 0x0000004eff0d723e */ /* 0x001fe200048060ff */
[----:B------:R-:W-:Y:S01]  /*48a0*/  FMUL R66, R66, R3 ;  /* 0x0000000342427220 */ /* 0x000fe20000400000 */
[----:B------:R-:W-:Y:S01]  /*48b0*/  F2FP.SATFINITE.E5M2.F32.PACK_AB_MERGE_C R73, RZ, R73, RZ ;  /* 0x00000049ff49723e */ /* 0x000fe200048060ff */
[-C--:B------:R-:W-:Y:S01]  /*48c0*/  FMUL R65, R65, R3.reuse ;  /* 0x0000000341417220 */ /* 0x080fe20000400000 */
[C---:B------:R-:W-:Y:S01]  /*48d0*/  ISETP.LT.OR P2, PT, R25.reuse, 0x9, !P2 ;  /* 0x000000091900780c */ /* 0x040fe20005741670 */
[----:B------:R0:W-:Y:S01]  /*48e0*/  @!P1 STG.E.U8 desc[UR16][R10.64+0x1], R13 ;  /* 0x0000010d0a009986 */ /* 0x0001e2000c101110 */
[----:B------:R-:W-:Y:S01]  /*48f0*/  ISETP.GE.AND P1, PT, R26, 0x12, PT ;  /* 0x000000121a00780c */ /* 0x000fe20003f26270 */
[-C--:B------:R-:W-:Y:S01]  /*4900*/  FMUL R64, R64, R3.reuse ;  /* 0x0000000340407220 */ /* 0x080fe20000400000 */
[----:B------:R-:W-:Y:S01]  /*4910*/  F2FP.SATFINITE.E5M2.F32.PACK_AB_MERGE_C R27, RZ, R70, RZ ;  /* 0x00000046ff1b723e */ /* 0x000fe200048060ff */
[----:B------:R-:W-:Y:S01]  /*4920*/  @!P3 STG.E.U8 desc[UR16][R8.64+0x8], R75 ;  /* 0x0000084b0800b986 */ /* 0x000fe2000c101110 */
[----:B------:R-:W-:Y:S01]  /*4930*/  ISETP.GE.AND P3, PT, R26, 0x11, PT ;  /* 0x000000111a00780c */ /* 0x000fe20003f66270 */
[----:B------:R-:W-:Y:S01]  /*4940*/  FMUL R62, R62, R3 ;  /* 0x000000033e3e7220 */ /* 0x000fe20000400000 */
[----:B------:R-:W-:Y:S01]  /*4950*/  F2FP.SATFINITE.E5M2.F32.PACK_AB_MERGE_C R69, RZ, R69, RZ ;  /* 0x00000045ff45723e */ /* 0x000fe200048060ff */
[----:B------:R1:W-:Y:S01]  /*4960*/  @!P6 STG.E.U8 desc[UR16][R8.64+0x9], R23 ;  /* 0x000009170800e986 */ /* 0x0003e2000c101110 */
[----:B------:R-:W-:Y:S01]  /*4970*/  ISETP.LT.OR P6, PT, R25, 0x1, !P1 ;  /* 0x000000011900780c */ /* 0x000fe20004fc1670 */
[-C--:B------:R-:W-:Y:S01]  /*4980*/  FMUL R63, R63, R3.reuse ;  /* 0x000000033f3f7220 */ /* 0x080fe20000400000 */
[C---:B------:R-:W-:Y:S01]  /*4990*/  ISETP.LT.OR P1, PT, R25.reuse, 0x9, !P1 ;  /* 0x000000091900780c */ /* 0x040fe20004f21670 */
[----:B------:R-:W-:Y:S01]  /*49a0*/  @!P5 STG.E.U8 desc[UR16][R10.64+0x8], R73 ;  /* 0x000008490a00d986 */ /* 0x000fe2000c101110 */
[----:B------:R-:W-:Y:S01]  /*49b0*/  ISETP.LT.OR P5, PT, R25, 0x1, !P3 ;  /* 0x000000011900780c */ /* 0x000fe20005fa1670 */
[-C--:B------:R-:W-:Y:S01]  /*49c0*/  FMUL R61, R61, R3.reuse ;  /* 0x000000033d3d7220 */ /* 0x080fe20000400000 */
[----:B------:R-:W-:Y:S01]  /*49d0*/  ISETP.LT.OR P3, PT, R25, 0x9, !P3 ;  /* 0x000000091900780c */ /* 0x000fe20005f61670 */
[-C--:B------:R-:W-:Y:S01]  /*49e0*/  FMUL R60, R60, R3.reuse ;  /* 0x000000033c3c7220 */ /* 0x080fe20000400000 */
[----:B0-----:R-:W-:Y:S01]  /*49f0*/  F2FP.SATFINITE.E5M2.F32.PACK_AB_MERGE_C R13, RZ, R74, RZ ;  /* 0x0000004aff0d723e */ /* 0x001fe200048060ff */
[----:B------:R-:W-:Y:S01]  /*4a00*/  FMUL R58, R58, R3 ;  /* 0x000000033a3a7220 */ /* 0x000fe20000400000 */
[----:B------:R-:W-:Y:S01]  /*4a10*/  F2FP.SATFINITE.E5M2.F32.PACK_AB_MERGE_C R67, RZ, R67, RZ ;  /* 0x00000043ff43723e */ /* 0x000fe200048060ff */
[-C--:B------:R-:W-:Y:S01]  /*4a20*/  FMUL R59, R59, R3.reuse ;  /* 0x000000033b3b7220 */ /* 0x080fe20000400000 */
[----:B-1----:R-:W-:Y:S01]  /*4a30*/  F2FP.SATFINITE.E5M2.F32.PACK_AB_MERGE_C R23, RZ, R72, RZ ;  /* 0x00000048ff17723e */ /* 0x002fe200048060ff */
[----:B------:R0:W-:Y:S01]  /*4a40*/  @!P2 STG.E.U8 desc[UR16][R10.64+0x9], R13 ;  /* 0x0000090d0a00a986 */ /* 0x0001e2000c101110 */
[C---:B------:R-:W-:Y:S01]  /*4a50*/  ISETP.GE.AND P2, PT, R26.reuse, 0x1a, PT ;  /* 0x0000001a1a00780c */ /* 0x040fe20003f46270 */
[----:B------:R-:W-:Y:S01]  /*4a60*/  FMUL R57, R57, R3 ;  /* 0x0000000339397220 */ /* 0x000fe20000400000 */
[----:B------:R-:W-:Y:S01]  /*4a70*/  F2FP.SATFINITE.E5M2.F32.PACK_AB_MERGE_C R65, RZ, R65, RZ ;  /* 0x00000041ff41723e */ /* 0x000fe200048060ff */
[----:B------:R1:W-:Y:S01]  /*4a80*/  @!P5 STG.E.U8 desc[UR16][R8.64+0x10], R23 ;  /* 0x000010170800d986 */ /* 0x0003e2000c101110 */
[----:B------:R-:W-:Y:S01]  /*4a90*/  ISETP.GE.AND P5, PT, R26, 0x19, PT ;  /* 0x000000191a00780c */ /* 0x000fe20003fa6270 */
[----:B------:R-:W-:Y:S01]  /*4aa0*/  FMUL R56, R56, R3 ;  /* 0x0000000338387220 */ /* 0x000fe20000400000 */
[----:B------:R-:W-:Y:S01]  /*4ab0*/  F2FP.SATFINITE.E5M2.F32.PACK_AB_MERGE_C R63, RZ, R63, RZ ;  /* 0x0000003fff3f723e */ /* 0x000fe200048060ff */
[----:B------:R-:W-:Y:S01]  /*4ac0*/  @!P6 STG.E.U8 desc[UR16][R8.64+0x11], R27 ;  /* 0x0000111b0800e986 */ /* 0x000fe2000c101110 */
[----:B------:R-:W-:Y:S01]  /*4ad0*/  ISETP.LT.OR P6, PT, R25, 0x1, !P2 ;  /* 0x000000011900780c */ /* 0x000fe200057c1670 */
[-C--:B------:R-:W-:Y:S01]  /*4ae0*/  FMUL R21, R21, R3.reuse ;  /* 0x0000000315157220 */ /* 0x080fe20000400000 */
[C---:B------:R-:W-:Y:S01]  /*4af0*/  ISETP.LT.OR P2, PT, R25.reuse, 0x9, !P2 ;  /* 0x000000091900780c */ /* 0x040fe20005741670 */
[----:B------:R-:W-:Y:S01]  /*4b00*/  @!P3 STG.E.U8 desc[UR16][R10.64+0x10], R69 ;  /* 0x000010450a00b986 */ /* 0x000fe2000c101110 */
[C---:B------:R-:W-:Y:S01]  /*4b10*/  ISETP.LT.OR P3, PT, R25.reuse, 0x1, !P5 ;  /* 0x000000011900780c */ /* 0x040fe20006f61670 */
[-C--:B------:R-:W-:Y:S01]  /*4b20*/  FMUL R20, R20, R3.reuse ;  /* 0x0000000314147220 */ /* 0x080fe20000400000 */
[----:B------:R-:W-:Y:S01]  /*4b30*/  ISETP.LT.OR P5, PT, R25, 0x9, !P5 ;  /* 0x000000091900780c */ /* 0x000fe20006fa1670 */
[-C--:B------:R-:W-:Y:S01]  /*4b40*/  FMUL R19, R19, R3.reuse ;  /* 0x0000000313137220 */ /* 0x080fe20000400000 */
[----:B0-----:R-:W-:Y:S01]  /*4b50*/  F2FP.SATFINITE.E5M2.F32.PACK_AB_MERGE_C R13, RZ, R68, RZ ;  /* 0x00000044ff0d723e */ /* 0x001fe200048060ff */
[-C--:B------:R-:W-:Y:S01]  /*4b60*/  FMUL R18, R18, R3.reuse ;  /* 0x0000000312127220 */ /* 0x080fe20000400000 */
[----:B-1----:R-:W-:Y:S01]  /*4b70*/  F2FP.SATFINITE.E5M2.F32.PACK_AB_MERGE_C R23, RZ, R66, RZ ;  /* 0x00000042ff17723e */ /* 0x002fe200048060ff */
[----:B------:R-:W-:Y:S01]  /*4b80*/  FMUL R17, R17, R3 ;  /* 0x0000000311117220 */ /* 0x000fe20000400000 */
[----:B------:R-:W-:Y:S01]  /*4b90*/  F2FP.SATFINITE.E5M2.F32.PACK_AB_MERGE_C R61, RZ, R61, RZ ;  /* 0x0000003dff3d723e */ /* 0x000fe200048060ff */
[----:B------:R0:W-:Y:S01]  /*4ba0*/  @!P1 STG.E.U8 desc[UR16][R10.64+0x11], R13 ;  /* 0x0000110d0a009986 */ /* 0x0001e2000c101110 */
[----:B------:R-:W-:Y:S01]  /*4bb0*/  ISETP.GE.AND P1, PT, R26, 0x22, PT ;  /* 0x000000221a00780c */ /* 0x000fe20003f26270 */
[----:B------:R-:W-:Y:S01]  /*4bc0*/  FMUL R16, R16, R3 ;  /* 0x0000000310107220 */ /* 0x000fe20000400000 */
[----:B------:R-:W-:Y:S01]  /*4bd0*/  F2FP.SATFINITE.E5M2.F32.PACK_AB_MERGE_C R59, RZ, R59, RZ ;  /* 0x0000003bff3b723e */ /* 0x000fe200048060ff */
[----:B------:R-:W-:Y:S01]  /*4be0*/  @!P3 STG.E.U8 desc[UR16][R8.64+0x18], R67 ;  /* 0x000018430800b986 */ /* 0x000fe2000c101110 */
[----:B------:R-:W-:Y:S01]  /*4bf0*/  ISETP.GE.AND P3, PT, R26, 0x21, PT ;  /* 0x000000211a00780c */ /* 0x000fe20003f66270 */
[----:B------:R-:W-:Y:S01]  /*4c00*/  FMUL R15, R15, R3 ;  /* 0x000000030f0f7220 */ /* 0x000fe20000400000 */
[----:B------:R-:W-:Y:S01]  /*4c10*/  F2FP.SATFINITE.E5M2.F32.PACK_AB_MERGE_C R57, RZ, R57, RZ ;  /* 0x00000039ff39723e */ /* 0x000fe200048060ff */
[----:B------:R1:W-:Y:S01]  /*4c20*/  @!P6 STG.E.U8 desc[UR16][R8.64+0x19], R23 ;  /* 0x000019170800e986 */ /* 0x0003e2000c101110 */
[C---:B------:R-:W-:Y:S01]  /*4c30*/  ISETP.LT.OR P6, PT, R25.reuse, 0x1, !P3 ;  /* 0x000000011900780c */ /* 0x040fe20005fc1670 */
[----:B------:R-:W-:Y:S01]  /*4c40*/  FMUL R14, R14, R3 ;  /* 0x000000030e0e7220 */ /* 0x000fe20000400000 */
[C---:B------:R-:W-:Y:S01]  /*4c50*/  ISETP.LT.OR P3, PT, R25.reuse, 0x9, !P3 ;  /* 0x000000091900780c */ /* 0x040fe20005f61670 */
[----:B------:R-:W-:Y:S01]  /*4c60*/  @!P5 STG.E.U8 desc[UR16][R10.64+0x18], R65 ;  /* 0x000018410a00d986 */ /* 0x000fe2000c101110 */
[----:B------:R-:W-:-:S02]  /*4c70*/  ISETP.LT.OR P5, PT, R25, 0x1, !P1 ;  /* 0x000000011900780c */ /* 0x000fc40004fa1670 */
[----:B0-----:R-:W-:Y:S02]  /*4c80*/  F2FP.SATFINITE.E5M2.F32.PACK_AB_MERGE_C R13, RZ, R64, RZ ;  /* 0x00000040ff0d723e */ /* 0x001fe400048060ff */
[----:B------:R-:W-:Y:S02]  /*4c90*/  ISETP.LT.OR P1, PT, R25, 0x9, !P1 ;  /* 0x000000091900780c */ /* 0x000fe40004f21670 */
[----:B------:R-:W-:Y:S01]  /*4ca0*/  F2FP.SATFINITE.E5M2.F32.PACK_AB_MERGE_C R21, RZ, R21, RZ ;  /* 0x00000015ff15723e */ /* 0x000fe200048060ff */
[----:B------:R0:W-:Y:S01]  /*4cb0*/  @!P2 STG.E.U8 desc[UR16][R10.64+0x19], R13 ;  /* 0x0000190d0a00a986 */ /* 0x0001e2000c101110 */
[----:B-1----:R-:W-:Y:S02]  /*4cc0*/  F2FP.SATFINITE.E5M2.F32.PACK_AB_MERGE_C R23, RZ, R62, RZ ;  /* 0x0000003eff17723e */ /* 0x002fe400048060ff */
[----:B------:R-:W-:Y:S01]  /*4cd0*/  ISETP.GE.AND P2, PT, R26, 0x2a, PT ;  /* 0x0000002a1a00780c */ /* 0x000fe20003f46270 */
[----:B------:R-:W-:Y:S01]  /*4ce0*/  @!P6 STG.E.U8 desc[UR16][R8.64+0x20], R63 ;  /* 0x0000203f0800e986 */ /* 0x000fe2000c101110 */
[----:B------:R-:W-:-:S02]  /*4cf0*/  F2FP.SATFINITE.E5M2.F32.PACK_AB_MERGE_C R19, RZ, R19, RZ ;  /* 0x00000013ff13723e */ /* 0x000fc400048060ff */
[----:B------:R-:W-:Y:S01]  /*4d00*/  F2FP.SATFINITE.E5M2.F32.PACK_AB_MERGE_C R17, RZ, R17, RZ ;  /* 0x00000011ff11723e */ /* 0x000fe200048060ff */
[----:B------:R1:W-:Y:S01]  /*4d10*/  @!P5 STG.E.U8 desc[UR16][R8.64+0x21], R23 ;  /* 0x000021170800d986 */ /* 0x0003e2000c101110 */
[----:B------:R-:W-:Y:S02]  /*4d20*/  ISETP.GE.AND P5, PT, R26, 0x29, PT ;  /* 0x000000291a00780c */ /* 0x000fe40003fa6270 */
[----:B------:R-:W-:Y:S01]  /*4d30*/  F2FP.SATFINITE.E5M2.F32.PACK_AB_MERGE_C R15, RZ, R15, RZ ;  /* 0x0000000fff0f723e */ /* 0x000fe200048060ff */
[----:B------:R-:W-:Y:S01]  /*4d40*/  @!P3 STG.E.U8 desc[UR16][R10.64+0x20], R61 ;  /* 0x0000203d0a00b986 */ /* 0x000fe2000c101110 */
[C---:B------:R-:W-:Y:S02]  /*4d50*/  ISETP.LT.OR P3, PT, R25.reuse, 0x1, !P2 ;  /* 0x000000011900780c */ /* 0x040fe40005761670 */
[C---:B------:R-:W-:Y:S02]  /*4d60*/  ISETP.LT.OR P6, PT, R25.reuse, 0x1, !P5 ;  /* 0x000000011900780c */ /* 0x040fe40006fc1670 */
[----:B------:R-:W-:-:S02]  /*4d70*/  ISETP.LT.OR P5, PT, R25, 0x9, !P5 ;  /* 0x000000091900780c */ /* 0x000fc40006fa1670 */
[----:B0-----:R-:W-:Y:S02]  /*4d80*/  F2FP.SATFINITE.E5M2.F32.PACK_AB_MERGE_C R13, RZ, R60, RZ ;  /* 0x0000003cff0d723e */ /* 0x001fe400048060ff */
[----:B-1----:R-:W-:Y:S02]  /*4d90*/  F2FP.SATFINITE.E5M2.F32.PACK_AB_MERGE_C R23, RZ, R58, RZ ;  /* 0x0000003aff17723e */ /* 0x002fe400048060ff */
[----:B------:R-:W-:Y:S01]  /*4da0*/  ISETP.LT.OR P2, PT, R25, 0x9, !P2 ;  /* 0x000000091900780c */ /* 0x000fe20005741670 */
[----:B------:R0:W-:Y:S01]  /*4db0*/  @!P1 STG.E.U8 desc[UR16][R10.64+0x21], R13 ;  /* 0x0000210d0a009986 */ /* 0x0001e2000c101110 */
[----:B------:R-:W-:-:S03]  /*4dc0*/  ISETP.GE.AND P1, PT, R26, 0x31, PT ;  /* 0x000000311a00780c */ /* 0x000fc60003f26270 */
[----:B------:R1:W-:Y:S01]  /*4dd0*/  @!P3 STG.E.U8 desc[UR16][R8.64+0x29], R23 ;  /* 0x000029170800b986 */ /* 0x0003e2000c101110 */
[----:B------:R-:W-:-:S03]  /*4de0*/  ISETP.GE.AND P3, PT, R26, 0x32, PT ;  /* 0x000000321a00780c */ /* 0x000fc60003f66270 */
[----:B------:R-:W-:Y:S01]  /*4df0*/  @!P6 STG.E.U8 desc[UR16][R8.64+0x28], R59 ;  /* 0x0000283b0800e986 */ /* 0x000fe2000c101110 */
[C---:B------:R-:W-:Y:S02]  /*4e00*/  ISETP.LT.OR P6, PT, R25.reuse, 0x1, !P1 ;  /* 0x000000011900780c */ /* 0x040fe40004fc1670 */
[C---:B------:R-:W-:Y:S01]  /*4e10*/  ISETP.LT.OR P1, PT, R25.reuse, 0x9, !P1 ;  /* 0x000000091900780c */ /* 0x040fe20004f21670 */
[----:B------:R-:W-:Y:S01]  /*4e20*/  @!P5 STG.E.U8 desc[UR16][R10.64+0x28], R57 ;  /* 0x000028390a00d986 */ /* 0x000fe2000c101110 */
[C---:B------:R-:W-:Y:S02]  /*4e30*/  ISETP.LT.OR P5, PT, R25.reuse, 0x1, !P3 ;  /* 0x000000011900780c */ /* 0x040fe40005fa1670 */
        /* <DEDUP_REMOVED lines=10> */
[----:B------:R2:W-:Y:S01]  /*4ee0*/  @!P1 STG.E.U8 desc[UR16][R10.64+0x30], R19 ;  /* 0x000030130a009986 */ /* 0x0005e2000c101110 */
[C---:B------:R-:W-:Y:S02]  /*4ef0*/  ISETP.LT.OR P1, PT, R25.reuse, 0x1, !P2 ;  /* 0x000000011900780c */ /* 0x040fe40005721670 */
[----:B------:R-:W-:Y:S02]  /*4f00*/  ISETP.LT.OR P2, PT, R25, 0x9, !P2 ;  /* 0x000000091900780c */ /* 0x000fe40005741670 */
[----:B0-----:R-:W-:Y:S02]  /*4f10*/  F2FP.SATFINITE.E5M2.F32.PACK_AB_MERGE_C R13, RZ, R18, RZ ;  /* 0x00000012ff0d723e */ /* 0x001fe400048060ff */
[----:B-1----:R-:W-:-:S03]  /*4f20*/  F2FP.SATFINITE.E5M2.F32.PACK_AB_MERGE_C R21, RZ, R14, RZ ;  /* 0x0000000eff15723e */ /* 0x002fc600048060ff */
[----:B------:R0:W-:Y:S01]  /*4f30*/  @!P3 STG.E.U8 desc[UR16][R10.64+0x31], R13 ;  /* 0x0000310d0a00b986 */ /* 0x0001e2000c101110 */
[----:B--2---:R-:W-:-:S03]  /*4f40*/  F2FP.SATFINITE.E5M2.F32.PACK_AB_MERGE_C R19, RZ, R16, RZ ;  /* 0x00000010ff13723e */ /* 0x004fc600048060ff */
[----:B------:R0:W-:Y:S04]  /*4f50*/  @!P1 STG.E.U8 desc[UR16][R8.64+0x38], R17 ;  /* 0x0000381108009986 */ /* 0x0001e8000c101110 */
[----:B------:R0:W-:Y:S04]  /*4f60*/  @!P5 STG.E.U8 desc[UR16][R8.64+0x39], R19 ;  /* 0x000039130800d986 */ /* 0x0001e8000c101110 */
[----:B------:R0:W-:Y:S04]  /*4f70*/  @!P2 STG.E.U8 desc[UR16][R10.64+0x38], R15 ;  /* 0x0000380f0a00a986 */ /* 0x0001e8000c101110 */
[----:B------:R0:W-:Y:S02]  /*4f80*/  @!P6 STG.E.U8 desc[UR16][R10.64+0x39], R21 ;  /* 0x000039150a00e986 */ /* 0x0001e4000c101110 */
.L_x_104:
[----:B------:R-:W-:Y:S05]  /*4f90*/  BSYNC B0 ;  /* 0x0000000000007941 */ /* 0x000fea0003800000 */
.L_x_38:
[----:B------:R-:W-:Y:S01]  /*4fa0*/  ULDC UR6, c[0x0][0xc] ;  /* 0x0000030000067ab9 */ /* 0x000fe20000000800 */
[----:B------:R-:W-:Y:S01]  /*4fb0*/  ULDC UR7, c[0x0][0x10] ;  /* 0x0000040000077ab9 */ /* 0x000fe20000000800 */
[----:B0-----:R-:W0:Y:S01]  /*4fc0*/  LDC R9, c[0x0][0x14] ;  /* 0x00000500ff097b82 */ /* 0x001e220000000800 */
[----:B------:R-:W-:Y:S01]  /*4fd0*/  UIMAD.WIDE.U32 UR6, UR6, UR7, URZ ;  /* 0x00000007060672a5 */ /* 0x000fe2000f8e003f */
[----:B-----5:R-:W-:Y:S01]  /*4fe0*/  PRMT R8, RZ, 0x7610, R8 ;  /* 0x00007610ff087816 */ /* 0x020fe20000000008 */
[----:B------:R-:W-:Y:S02]  /*4ff0*/  IMAD.MOV.U32 R12, RZ, RZ, -0x1 ;  /* 0xffffffffff0c7424 */ /* 0x000fe400078e00ff */
[----:B------:R-:W-:Y:S02]  /*5000*/  IMAD.MOV.U32 R71, RZ, RZ, -0x1 ;  /* 0xffffffffff477424 */ /* 0x000fe400078e00ff */
[----:B0-----:R-:W-:-:S04]  /*5010*/  IMAD.WIDE.U32 R4, R9, UR6, R4 ;  /* 0x0000000609047c25 */ /* 0x001fc8000f8e0004 */
[----:B------:R-:W-:Y:S01]  /*5020*/  IMAD R9, R9, UR7, RZ ;  /* 0x0000000709097c24 */ /* 0x000fe2000f8e02ff */
[----:B------:R-:W-:Y:S02]  /*5030*/  ULDC.64 UR6, c[0x0][0x650] ;  /* 0x0001940000067ab9 */ /* 0x000fe40000000a00 */
[----:B------:R-:W-:Y:S01]  /*5040*/  ISETP.GE.U32.AND P1, PT, R4, UR6, PT ;  /* 0x0000000604007c0c */ /* 0x000fe2000bf26070 */
[----:B------:R-:W-:-:S05]  /*5050*/  IMAD.IADD R5, R5, 0x1, R9 ;  /* 0x0000000105057824 */ /* 0x000fca00078e0209 */
[----:B------:R-:W-:-:S13]  /*5060*/  ISETP.GE.U32.AND.EX P1, PT, R5, UR7, PT, P1 ;  /* 0x0000000705007c0c */ /* 0x000fda000bf26110 */
[----:B------:R-:W-:Y:S05]  /*5070*/  @P1 BRA `(.L_x_105) ;  /* 0x0000000400601947 */ /* 0x000fea0003800000 */
[----:B------:R-:W0:Y:S01]  /*5080*/  S2R R20, SR_CTAID.X ;  /* 0x0000000000147919 */ /* 0x000e220000002500 */
[----:B------:R-:W5:Y:S01]  /*5090*/  LDC.64 R14, c[0x0][0x628] ;  /* 0x00018a00ff0e7b82 */ /* 0x000f620000000a00 */
[----:B------:R-:W-:Y:S01]  /*50a0*/  ULDC UR6, c[0x0][0x150] ;  /* 0x0000540000067ab9 */ /* 0x000fe20000000800 */
[----:B------:R-:W-:Y:S01]  /*50b0*/  IMAD.MOV.U32 R12, RZ, RZ, R4 ;  /* 0x000000ffff0c7224 */ /* 0x000fe200078e0004 */
[----:B-12-4-:R-:W1:Y:S01]  /*50c0*/  S2R R22, SR_CTAID.Y ;  /* 0x0000000000167919 */ /* 0x016e620000002600 */
[----:B------:R-:W-:-:S04]  /*50d0*/  IMAD.MOV.U32 R13, RZ, RZ, R5 ;  /* 0x000000ffff0d7224 */ /* 0x000fc800078e0005 */
[----:B------:R-:W2:Y:S08]  /*50e0*/  LDC R23, c[0x0][0x144] ;  /* 0x00005100ff177b82 */ /* 0x000eb00000000800 */
[----:B------:R-:W4:Y:S08]  /*50f0*/  LDC R16, c[0x0][0x630] ;  /* 0x00018c00ff107b82 */ /* 0x000f300000000800 */
[----:B------:R-:W1:Y:S01]  /*5100*/  LDC.64 R18, c[0x0][0x620] ;  /* 0x00018800ff127b82 */ /* 0x000e620000000a00 */
[----:B-----5:R-:W-:-:S04]  /*5110*/  ISETP.NE.U32.AND P1, PT, R14, RZ, PT ;  /* 0x000000ff0e00720c */ /* 0x020fc80003f25070 */
[----:B------:R-:W-:Y:S02]  /*5120*/  ISETP.NE.AND.EX P1, PT, R15, RZ, PT, P1 ;  /* 0x000000ff0f00720c */ /* 0x000fe40003f25310 */
[----:B0-----:R-:W-:-:S05]  /*5130*/  I2FP.F32.U32 R8, R20 ;  /* 0x0000001400087245 */ /* 0x001fca0000201000 */
[----:B------:R-:W-:-:S04]  /*5140*/  FMUL R8, R8, UR6 ;  /* 0x0000000608087c20 */ /* 0x000fc80008400000 */
[----:B------:R0:W0:Y:S02]  /*5150*/  F2I.U32.TRUNC.NTZ R21, R8 ;  /* 0x0000000800157305 */ /* 0x000024000020f000 */
[----:B--2-4-:R-:W-:Y:S05]  /*5160*/  @!P1 BRA `(.L_x_106) ;  /* 0x0000000000289947 */ /* 0x014fea0003800000 */
[----:B------:R-:W2:Y:S02]  /*5170*/  LDC R9, c[0x0][0x634] ;  /* 0x00018d00ff097b82 */ /* 0x000ea40000000800 */
[----:B--2---:R-:W-:-:S05]  /*5180*/  IADD3 R13, P1, R4, R9, RZ ;  /* 0x00000009040d7210 */ /* 0x004fca0007f3e0ff */
[----:B------:R-:W-:-:S04]  /*5190*/  IMAD.X R17, RZ, RZ, R5, P1 ;  /* 0x000000ffff117224 */ /* 0x000fc800008e0605 */
[----:B0-----:R-:W-:-:S04]  /*51a0*/  IMAD.WIDE.U32 R8, R17, R14, RZ ;  /* 0x0000000e11087225 */ /* 0x001fc800078e00ff */
[----:B---3--:R-:W-:-:S04]  /*51b0*/  IMAD.WIDE.U32 R10, P1, R13, R15, R8 ;  /* 0x0000000f0d0a7225 */ /* 0x008fc80007820008 */
[----:B------:R-:W-:-:S04]  /*51c0*/  IMAD.WIDE.U32 R8, R13, R14, RZ ;  /* 0x0000000e0d087225 */ /* 0x000fc800078e00ff */
[----:B------:R-:W-:Y:S01]  /*51d0*/  IMAD.X R13, RZ, RZ, RZ, P1 ;  /* 0x000000ffff0d7224 */ /* 0x000fe200008e06ff */
[----:B------:R-:W-:Y:S01]  /*51e0*/  IADD3 RZ, P1, R9, R10, RZ ;  /* 0x0000000a09ff7210 */ /* 0x000fe20007f3e0ff */
[----:B------:R-:W-:-:S04]  /*51f0*/  IMAD.MOV.U32 R12, RZ, RZ, R11 ;  /* 0x000000ffff0c7224 */ /* 0x000fc800078e000b */
[----:B------:R-:W-:-:S08]  /*5200*/  IMAD.WIDE.U32.X R12, R17, R15, R12, P1 ;  /* 0x0000000f110c7225 */ /* 0x000fd000008e040c */
.L_x_106:
[----:B---3--:R-:W2:Y:S01]  /*5210*/  LDC.64 R28, c[0x0][0x640] ;  /* 0x00019000ff1c7b82 */ /* 0x008ea20000000a00 */
[-C--:B------:R-:W-:Y:S01]  /*5220*/  SHF.R.U64 R71, R12, R16.reuse, R13 ;  /* 0x000000100c477219 */ /* 0x080fe2000000120d */
[----:B0-----:R-:W-:Y:S01]  /*5230*/  IMAD.MOV R21, RZ, RZ, -R21 ;  /* 0x000000ffff157224 */ /* 0x001fe200078e0a15 */
[----:B------:R-:W-:Y:S01]  /*5240*/  SHF.R.U32.HI R8, RZ, R16, R13 ;  /* 0x00000010ff087219 */ /* 0x000fe2000001160d */
[----:B------:R-:W-:Y:S01]  /*5250*/  ULDC UR6, c[0x0][0x154] ;  /* 0x0000550000067ab9 */ /* 0x000fe20000000800 */
[----:B------:R-:W-:Y:S01]  /*5260*/  IADD3 R11, P1, RZ, -R71, RZ ;  /* 0x80000047ff0b7210 */ /* 0x000fe20007f3e0ff */
[----:B------:R-:W-:Y:S02]  /*5270*/  IMAD R21, R23, R21, R20 ;  /* 0x0000001517157224 */ /* 0x000fe400078e0214 */
[----:B------:R-:W0:Y:S01]  /*5280*/  LDC R12, c[0x0][0x618] ;  /* 0x00018600ff0c7b82 */ /* 0x000e220000000800 */
[----:B------:R-:W-:Y:S02]  /*5290*/  IMAD.MOV.U32 R13, RZ, RZ, 0x1 ;  /* 0x00000001ff0d7424 */ /* 0x000fe400078e00ff */
[----:B------:R-:W-:-:S04]  /*52a0*/  IMAD.X R9, RZ, RZ, ~R8, P1 ;  /* 0x000000ffff097224 */ /* 0x000fc800008e0e08 */
[-C--:B-1----:R-:W-:Y:S01]  /*52b0*/  IMAD R10, R9, R18.reuse, RZ ;  /* 0x00000012090a7224 */ /* 0x082fe200078e02ff */
[----:B------:R-:W1:Y:S01]  /*52c0*/  LDC R24, c[0x0][0x608] ;  /* 0x00018200ff187b82 */ /* 0x000e620000000800 */
[----:B------:R-:W-:-:S04]  /*52d0*/  IMAD.WIDE.U32 R8, R11, R18, R4 ;  /* 0x000000120b087225 */ /* 0x000fc800078e0004 */
[----:B------:R-:W-:Y:S01]  /*52e0*/  IMAD R11, R11, R19, R10 ;  /* 0x000000130b0b7224 */ /* 0x000fe200078e020a */
[----:B------:R-:W-:Y:S02]  /*52f0*/  I2FP.F32.U32 R10, R22 ;  /* 0x00000016000a7245 */ /* 0x000fe40000201000 */
[----:B------:R-:W3:Y:S01]  /*5300*/  LDC R26, c[0x0][0x658] ;  /* 0x00019600ff1a7b82 */ /* 0x000ee20000000800 */
[----:B------:R-:W-:Y:S01]  /*5310*/  IMAD.IADD R9, R9, 0x1, R11 ;  /* 0x0000000109097824 */ /* 0x000fe200078e020b */
[----:B--2---:R-:W-:Y:S01]  /*5320*/  ISETP.NE.U32.AND P1, PT, R28, RZ, PT ;  /* 0x000000ff1c00720c */ /* 0x004fe20003f25070 */
[----:B------:R-:W-:Y:S01]  /*5330*/  FMUL R10, R10, UR6 ;  /* 0x000000060a0a7c20 */ /* 0x000fe20008400000 */
[----:B------:R-:W-:Y:S02]  /*5340*/  IMAD.MOV.U32 R11, RZ, RZ, -0x1 ;  /* 0xffffffffff0b7424 */ /* 0x000fe400078e00ff */
[----:B------:R-:W-:Y:S01]  /*5350*/  ISETP.NE.AND.EX P1, PT, R29, RZ, PT, P1 ;  /* 0x000000ff1d00720c */ /* 0x000fe20003f25310 */
[----:B------:R2:W4:Y:S01]  /*5360*/  F2I.U32.TRUNC.NTZ R17, R10 ;  /* 0x0000000a00117305 */ /* 0x000522000020f000 */
[----:B------:R-:W2:Y:S01]  /*5370*/  LDC R19, c[0x0][0x148] ;  /* 0x00005200ff137b82 */ /* 0x000ea20000000800 */
[----:B0-----:R-:W-:-:S02]  /*5380*/  SHF.R.U64 R16, R8, R12, R9 ;  /* 0x0000000c08107219 */ /* 0x001fc40000001209 */
[----:B------:R-:W-:-:S05]  /*5390*/  SHF.R.U32.HI R9, RZ, R12, R9 ;  /* 0x0000000cff097219 */ /* 0x000fca0000011609 */
[----:B------:R-:W0:Y:S01]  /*53a0*/  LDC R20, c[0x0][0x600] ;  /* 0x00018000ff147b82 */ /* 0x000e220000000800 */
[-CC-:B-1----:R-:W-:Y:S02]  /*53b0*/  SHF.R.U64 R14, R16, R24.reuse, R9.reuse ;  /* 0x00000018100e7219 */ /* 0x182fe40000001209 */
[----:B------:R-:W-:-:S05]  /*53c0*/  SHF.R.U32.HI R9, RZ, R24, R9 ;  /* 0x00000018ff097219 */ /* 0x000fca0000011609 */
[----:B------:R-:W1:Y:S01]  /*53d0*/  LDC R25, c[0x0][0x648] ;  /* 0x00019200ff197b82 */ /* 0x000e620000000800 */
[-CC-:B---3--:R-:W-:Y:S02]  /*53e0*/  SHF.R.U64 R18, R14, R26.reuse, R9.reuse ;  /* 0x0000001a0e127219 */ /* 0x188fe40000001209 */
[-C--:B------:R-:W-:Y:S02]  /*53f0*/  SHF.L.U32 R11, R11, R26.reuse, RZ ;  /* 0x0000001a0b0b7219 */ /* 0x080fe400000006ff */
[-C--:B------:R-:W-:Y:S01]  /*5400*/  SHF.R.U32.HI R9, RZ, R26.reuse, R9 ;  /* 0x0000001aff097219 */ /* 0x080fe20000011609 */
[----:B------:R-:W-:Y:S01]  /*5410*/  IMAD.MOV.U32 R8, RZ, RZ, R18 ;  /* 0x000000ffff087224 */ /* 0x000fe200078e0012 */
[----:B------:R-:W-:Y:S01]  /*5420*/  SHF.L.U32 R24, R13, R26, RZ ;  /* 0x0000001a0d187219 */ /* 0x000fe200000006ff */
[----:B------:R-:W3:Y:S01]  /*5430*/  LDC R27, c[0x0][0x638] ;  /* 0x00018e00ff1b7b82 */ /* 0x000ee20000000800 */
[----:B------:R-:W-:-:S07]  /*5440*/  LOP3.LUT R23, RZ, R11, RZ, 0x33, !PT ;  /* 0x0000000bff177212 */ /* 0x000fce00078e33ff */
[----:B------:R-:W0:Y:S01]  /*5450*/  LDC R30, c[0x0][0x610] ;  /* 0x00018400ff1e7b82 */ /* 0x000e220000000800 */
[----:B----4-:R-:W-:Y:S05]  /*5460*/  @!P1 BRA `(.L_x_107) ;  /* 0x0000000000289947 */ /* 0x010fea0003800000 */
[----:B------:R-:W4:Y:S02]  /*5470*/  LDC R13, c[0x0][0x64c] ;  /* 0x00019300ff0d7b82 */ /* 0x000f240000000800 */
[----:B----4-:R-:W-:-:S05]  /*5480*/  IADD3 R13, P1, R18, R13, RZ ;  /* 0x0000000d120d7210 */ /* 0x010fca0007f3e0ff */
[----:B------:R-:W-:-:S04]  /*5490*/  IMAD.X R15, RZ, RZ, R9, P1 ;  /* 0x000000ffff0f7224 */ /* 0x000fc800008e0609 */
[----:B------:R-:W-:-:S04]  /*54a0*/  IMAD.WIDE.U32 R8, R15, R28, RZ ;  /* 0x0000001c0f087225 */ /* 0x000fc800078e00ff */
[----:B--2---:R-:W-:-:S04]  /*54b0*/  IMAD.WIDE.U32 R10, P1, R13, R29, R8 ;  /* 0x0000001d0d0a7225 */ /* 0x004fc80007820008 */
[----:B------:R-:W-:-:S04]  /*54c0*/  IMAD.WIDE.U32 R8, R13, R28, RZ ;  /* 0x0000001c0d087225 */ /* 0x000fc800078e00ff */
[----:B------:R-:W-:Y:S01]  /*54d0*/  IMAD.X R13, RZ, RZ, RZ, P1 ;  /* 0x000000ffff0d7224 */ /* 0x000fe200008e06ff */
[----:B------:R-:W-:Y:S01]  /*54e0*/  IADD3 RZ, P1, R9, R10, RZ ;  /* 0x0000000a09ff7210 */ /* 0x000fe20007f3e0ff */
[----:B------:R-:W-:-:S04]  /*54f0*/  IMAD.MOV.U32 R12, RZ, RZ, R11 ;  /* 0x000000ffff0c7224 */ /* 0x000fc800078e000b */
[----:B------:R-:W-:-:S08]  /*5500*/  IMAD.WIDE.U32.X R8, R15, R29, R12, P1 ;  /* 0x0000001d0f087225 */ /* 0x000fd000008e040c */
.L_x_107:
[----:B-1----:R-:W-:Y:S01]  /*5510*/  SHF.R.U64 R8, R8, R25, R9 ;  /* 0x0000001908087219 */ /* 0x002fe20000001209 */
[----:B0-----:R-:W-:Y:S01]  /*5520*/  VIADD R13, R20, 0xffffffff ;  /* 0xffffffff140d7836 */ /* 0x001fe20000000000 */
[----:B------:R-:W-:Y:S01]  /*5530*/  LOP3.LUT R11, R14, R23, RZ, 0xc0, !PT ;  /* 0x000000170e0b7212 */ /* 0x000fe200078ec0ff */
[----:B------:R-:W-:Y:S02]  /*5540*/  IMAD.MOV R17, RZ, RZ, -R17 ;  /* 0x000000ffff117224 */ /* 0x000fe400078e0a11 */
[----:B------:R-:W-:Y:S02]  /*5550*/  IMAD.MOV R9, RZ, RZ, -R8 ;  /* 0x000000ffff097224 */ /* 0x000fe400078e0a08 */
[----:B------:R-:W-:Y:S01]  /*5560*/  IMAD R24, R24, R8, R11 ;  /* 0x0000000818187224 */ /* 0x000fe200078e020b */
[----:B------:R-:W-:Y:S01]  /*5570*/  LOP3.LUT R11, R16, R13, RZ, 0xc0, !PT ;  /* 0x0000000d100b7212 */ /* 0x000fe200078ec0ff */
[----:B--2---:R-:W-:Y:S02]  /*5580*/  @P4 IMAD R21, R19, R17, R22 ;  /* 0x0000001113154224 */ /* 0x004fe400078e0216 */
[----:B---3--:R-:W-:-:S02]  /*5590*/  IMAD R8, R9, R27, R18 ;  /* 0x0000001b09087224 */ /* 0x008fc400078e0212 */
[----:B------:R-:W-:Y:S02]  /*55a0*/  IMAD R24, R24, R30, R21 ;  /* 0x0000001e18187224 */ /* 0x000fe400078e0215 */
[----:B------:R-:W-:Y:S02]  /*55b0*/  IMAD R9, R8, R20, R11 ;  /* 0x0000001408097224 */ /* 0x000fe400078e020b */
[----:B------:R-:W-:-:S03]  /*55c0*/  IMAD.MOV.U32 R10, RZ, RZ, 0x1 ;  /* 0x00000001ff0a7424 */ /* 0x000fc600078e00ff */
[----:B------:R-:W-:Y:S02]  /*55d0*/  SEL R12, R9, R24, !P4 ;  /* 0x00000018090c7207 */ /* 0x000fe40006000000 */
[----:B------:R-:W-:Y:S02]  /*55e0*/  PRMT R8, R10, 0x7610, R8 ;  /* 0x000076100a087816 */ /* 0x000fe40000000008 */
[----:B------:R-:W-:-:S07]  /*55f0*/  SEL R24, R24, R9, !P4 ;  /* 0x0000000918187207 */ /* 0x000fce0006000000 */
.L_x_105:
[----:B------:R-:W-:Y:S01]  /*5600*/  LOP3.LUT P1, RZ, R8, 0xff, RZ, 0xc0, !PT ;  /* 0x000000ff08ff7812 */ /* 0x000fe2000782c0ff */
[----:B---3--:R-:W-:-:S12]  /*5610*/  IMAD.MOV.U32 R11, RZ, RZ, R24 ;  /* 0x000000ffff0b7224 */ /* 0x008fd800078e0018 */
[----:B------:R-:W-:Y:S05]  /*5620*/  @P1 BRA `(.L_x_108) ;  /* 0xffffffbc00401947 */ /* 0x000fea000383ffff */
[----:B------:R-:W-:Y:S05]  /*5630*/  EXIT ;  /* 0x000000000000794d */ /* 0x000fea0003800000 */
.L_x_8:
[----:B0-----:R-:W-:Y:S01]  /*5640*/  ULDC.64 UR4, c[0x0][0x650] ;  /* 0x0001940000047ab9 */ /* 0x001fe20000000a00 */
        /* <DEDUP_REMOVED lines=25> */
.L_x_110:
[----:B------:R-:W0:Y:S01]  /*57e0*/  LDC.64 R28, c[0x0][0x640] ;  /* 0x00019000ff1c7b82 */ /* 0x000e220000000a00 */
[-CC-:B------:R-:W-:Y:S01]  /*57f0*/  SHF.R.U64 R21, R14, R6.reuse, R15.reuse ;  /* 0x000000060e157219 */ /* 0x180fe2000000120f */
[----:B------:R-:W-:Y:S01]  /*5800*/  IMAD.MOV.U32 R26, RZ, RZ, 0x1 ;  /* 0x00000001ff1a7424 */ /* 0x000fe200078e00ff */
[----:B------:R-:W-:Y:S02]  /*5810*/  SHF.R.U32.HI R6, RZ, R6, R15 ;  /* 0x00000006ff067219 */ /* 0x000fe4000001160f */
[----:B------:R-:W-:-:S03]  /*5820*/  IADD3 R13, P0, RZ, -R21, RZ ;  /* 0x80000015ff0d7210 */ /* 0x000fc60007f1e0ff */
[----:B------:R-:W1:Y:S02]  /*5830*/  LDC R12, c[0x0][0x618] ;  /* 0x00018600ff0c7b82 */ /* 0x000e640000000800 */
[----:B------:R-:W-:-:S04]  /*5840*/  IMAD.X R11, RZ, RZ, ~R6, P0 ;  /* 0x000000ffff0b7224 */ /* 0x000fc800000e0e06 */
[-C--:B------:R-:W-:Y:S02]  /*5850*/  IMAD R6, R11, R22.reuse, RZ ;  /* 0x000000160b067224 */ /* 0x080fe400078e02ff */
[----:B------:R-:W2:Y:S01]  /*5860*/  LDC R14, c[0x0][0x608] ;  /* 0x00018200ff0e7b82 */ /* 0x000ea20000000800 */
[----:B------:R-:W-:-:S04]  /*5870*/  IMAD.WIDE.U32 R10, R13, R22, R4 ;  /* 0x000000160d0a7225 */ /* 0x000fc800078e0004 */
[----:B------:R-:W-:-:S03]  /*5880*/  IMAD R13, R13, R23, R6 ;  /* 0x000000170d0d7224 */ /* 0x000fc600078e0206 */
[----:B------:R-:W3:Y:S01]  /*5890*/  LDC R27, c[0x0][0x658] ;  /* 0x00019600ff1b7b82 */ /* 0x000ee20000000800 */
[----:B------:R-:W-:Y:S01]  /*58a0*/  IMAD.IADD R11, R11, 0x1, R13 ;  /* 0x000000010b0b7824 */ /* 0x000fe200078e020d */
[----:B0-----:R-:W-:-:S04]  /*58b0*/  ISETP.NE.U32.AND P0, PT, R28, RZ, PT ;  /* 0x000000ff1c00720c */ /* 0x001fc80003f05070 */
[----:B------:R-:W-:Y:S02]  /*58c0*/  ISETP.NE.AND.EX P0, PT, R29, RZ, PT, P0 ;  /* 0x000000ff1d00720c */ /* 0x000fe40003f05300 */
[----:B------:R-:W0:Y:S01]  /*58d0*/  LDC R18, c[0x0][0x600] ;  /* 0x00018000ff127b82 */ /* 0x000e220000000800 */
[-CC-:B-1----:R-:W-:Y:S01]  /*58e0*/  SHF.R.U64 R16, R10, R12.reuse, R11.reuse ;  /* 0x0000000c0a107219 */ /* 0x182fe2000000120b */
[----:B------:R-:W-:Y:S01]  /*58f0*/  IMAD.MOV.U32 R10, RZ, RZ, -0x1 ;  /* 0xffffffffff0a7424 */ /* 0x000fe200078e00ff */
[----:B------:R-:W-:-:S05]  /*5900*/  SHF.R.U32.HI R11, RZ, R12, R11 ;  /* 0x0000000cff0b7219 */ /* 0x000fca000001160b */
[----:B------:R-:W1:Y:S01]  /*5910*/  LDC R22, c[0x0][0x648] ;  /* 0x00019200ff167b82 */ /* 0x000e620000000800 */
[-CC-:B--2---:R-:W-:Y:S02]  /*5920*/  SHF.R.U64 R23, R16, R14.reuse, R11.reuse ;  /* 0x0000000e10177219 */ /* 0x184fe4000000120b */
[----:B------:R-:W-:-:S05]  /*5930*/  SHF.R.U32.HI R6, RZ, R14, R11 ;  /* 0x0000000eff067219 */ /* 0x000fca000001160b */
[----:B------:R-:W2:Y:S01]  /*5940*/  LDC R24, c[0x0][0x638] ;  /* 0x00018e00ff187b82 */ /* 0x000ea20000000800 */
[-C--:B---3--:R-:W-:Y:S02]  /*5950*/  SHF.L.U32 R10, R10, R27.reuse, RZ ;  /* 0x0000001b0a0a7219 */ /* 0x088fe400000006ff */
[-CC-:B------:R-:W-:Y:S02]  /*5960*/  SHF.R.U64 R25, R23, R27.reuse, R6.reuse ;  /* 0x0000001b17197219 */ /* 0x180fe40000001206 */
[----:B------:R-:W-:Y:S02]  /*5970*/  LOP3.LUT R30, RZ, R10, RZ, 0x33, !PT ;  /* 0x0000000aff1e7212 */ /* 0x000fe400078e33ff */
[----:B------:R-:W-:Y:S01]  /*5980*/  SHF.R.U32.HI R11, RZ, R27, R6 ;  /* 0x0000001bff0b7219 */ /* 0x000fe20000011606 */
[----:B------:R-:W3:Y:S01]  /*5990*/  LDC R31, c[0x0][0x610] ;  /* 0x00018400ff1f7b82 */ /* 0x000ee20000000800 */
[----:B------:R-:W-:Y:S01]  /*59a0*/  IMAD.MOV.U32 R10, RZ, RZ, R25 ;  /* 0x000000ffff0a7224 */ /* 0x000fe200078e0019 */
[----:B------:R-:W-:Y:S06]  /*59b0*/  @!P0 BRA `(.L_x_111) ;  /* 0x0000000000288947 */ /* 0x000fec0003800000 */
        /* <DEDUP_REMOVED lines=10> */
.L_x_111:
[----:B-1----:R-:W-:Y:S01]  /*5a60*/  SHF.R.U64 R9, R10, R22, R11 ;  /* 0x000000160a097219 */ /* 0x002fe2000000120b */
[----:B0-----:R-:W-:Y:S01]  /*5a70*/  VIADD R11, R18, 0xffffffff ;  /* 0xffffffff120b7836 */ /* 0x001fe20000000000 */
[----:B------:R-:W-:Y:S01]  /*5a80*/  SHF.L.U32 R26, R26, R27, RZ ;  /* 0x0000001b1a1a7219 */ /* 0x000fe200000006ff */
[----:B------:R-:W-:Y:S01]  /*5a90*/  @P4 IMAD R7, R19, R20, R8 ;  /* 0x0000001413074224 */ /* 0x000fe200078e0208 */
[----:B------:R-:W-:Y:S01]  /*5aa0*/  LOP3.LUT R6, R23, R30, RZ, 0xc0, !PT ;  /* 0x0000001e17067212 */ /* 0x000fe200078ec0ff */
[----:B------:R-:W-:Y:S02]  /*5ab0*/  IMAD.MOV R10, RZ, RZ, -R9 ;  /* 0x000000ffff0a7224 */ /* 0x000fe400078e0a09 */
[----:B------:R-:W-:Y:S02]  /*5ac0*/  IMAD.MOV.U32 R17, RZ, RZ, R21 ;  /* 0x000000ffff117224 */ /* 0x000fe400078e0015 */
[----:B------:R-:W-:Y:S01]  /*5ad0*/  IMAD R8, R26, R9, R6 ;  /* 0x000000091a087224 */ /* 0x000fe200078e0206 */
[----:B------:R-:W-:Y:S01]  /*5ae0*/  LOP3.LUT R9, R16, R11, RZ, 0xc0, !PT ;  /* 0x0000000b10097212 */ /* 0x000fe200078ec0ff */
[----:B--2---:R-:W-:-:S02]  /*5af0*/  IMAD R6, R10, R24, R25 ;  /* 0x000000180a067224 */ /* 0x004fc400078e0219 */
[----:B---3--:R-:W-:Y:S02]  /*5b00*/  IMAD R7, R8, R31, R7 ;  /* 0x0000001f08077224 */ /* 0x008fe400078e0207 */
[----:B------:R-:W-:Y:S02]  /*5b10*/  IMAD R14, R6, R18, R9 ;  /* 0x00000012060e7224 */ /* 0x000fe400078e0209 */
[----:B------:R-:W-:-:S03]  /*5b20*/  IMAD.MOV.U32 R8, RZ, RZ, 0x1 ;  /* 0x00000001ff087424 */ /* 0x000fc600078e00ff */
[----:B------:R-:W-:Y:S02]  /*5b30*/  SEL R18, R14, R7, !P4 ;  /* 0x000000070e127207 */ /* 0x000fe40006000000 */
[----:B------:R-:W-:Y:S02]  /*5b40*/  PRMT R6, R8, 0x7610, R6 ;  /* 0x0000761008067816 */ /* 0x000fe40000000006 */
[----:B------:R-:W-:-:S07]  /*5b50*/  SEL R14, R7, R14, !P4 ;  /* 0x0000000e070e7207 */ /* 0x000fce0006000000 */
.L_x_109:
[----:B------:R-:W-:-:S08]  /*5b60*/  NOP ;  /* 0x0000000000007918 */ /* 0x000fd00000000000 */
[----:B------:R-:W0:-:S00]  /*5b70*/  USETMAXREG.DEALLOC.CTAPOOL 0x28 ;  /* 0x00000028000079c8 */ /* 0x000e0000080e0500 */
[----:B0-----:R-:W-:-:S13]  /*5b80*/  ISETP.NE.AND P0, PT, R3, RZ, PT ;  /* 0x000000ff0300720c */ /* 0x001fda0003f05270 */
[----:B------:R-:W-:Y:S05]  /*5b90*/  @P0 EXIT ;  /* 0x000000000000094d */ /* 0x000fea0003800000 */
[----:B------:R-:W-:Y:S01]  /*5ba0*/  LOP3.LUT P0, RZ, R6, 0xff, RZ, 0xc0, !PT ;  /* 0x000000ff06ff7812 */ /* 0x000fe2000780c0ff */
[----:B------:R-:W-:Y:S02]  /*5bb0*/  IMAD.MOV.U32 R3, RZ, RZ, 0x1 ;  /* 0x00000001ff037424 */ /* 0x000fe400078e00ff */
[----:B------:R-:W-:-:S10]  /*5bc0*/  IMAD.MOV.U32 R13, RZ, RZ, RZ ;  /* 0x000000ffff0d7224 */ /* 0x000fd400078e00ff */
[----:B------:R-:W-:Y:S05]  /*5bd0*/  @!P0 BRA `(.L_x_112) ;  /* 0x0000000c00348947 */ /* 0x000fea0003800000 */
[----:B------:R-:W0:Y:S01]  /*5be0*/  LDC R3, c[0x0][0x28c] ;  /* 0x0000a300ff037b82 */ /* 0x000e220000000800 */
[----:B------:R-:W-:Y:S01]  /*5bf0*/  ULDC UR5, c[0x0][0x658] ;  /* 0x0001960000057ab9 */ /* 0x000fe20000000800 */
[----:B------:R-:W-:Y:S01]  /*5c00*/  UMOV UR7, 0xffffffff ;  /* 0xffffffff00077882 */ /* 0x000fe20000000000 */
[----:B------:R-:W-:Y:S01]  /*5c10*/  ULDC UR6, c[0x0][0xc] ;  /* 0x0000030000067ab9 */ /* 0x000fe20000000800 */
[----:B------:R-:W-:Y:S01]  /*5c20*/  USHF.L.U32 UR8, UR7, UR5, URZ ;  /* 0x0000000507087299 */ /* 0x000fe2000800063f */
[----:B------:R-:W-:Y:S01]  /*5c30*/  BSSY B0, `(.L_x_112) ;  /* 0x00000c7000007945 */ /* 0x000fe20003800000 */
[----:B------:R-:W-:Y:S01]  /*5c40*/  UMOV UR9, 0x1 ;  /* 0x0000000100097882 */ /* 0x000fe20000000000 */
[----:B------:R-:W-:Y:S01]  /*5c50*/  ULDC UR7, c[0x0][0x10] ;  /* 0x0000040000077ab9 */ /* 0x000fe20000000800 */
[----:B------:R-:W1:Y:S01]  /*5c60*/  S2UR UR10, SR_CgaCtaId ;  /* 0x00000000000a79c3 */ /* 0x000e620000008800 */
[----:B------:R-:W-:Y:S01]  /*5c70*/  UIMAD.WIDE.U32 UR6, UR6, UR7, URZ ;  /* 0x00000007060672a5 */ /* 0x000fe2000f8e003f */
[----:B------:R-:W-:Y:S01]  /*5c80*/  IMAD.MOV.U32 R16, RZ, RZ, 0x1 ;  /* 0x00000001ff107424 */ /* 0x000fe200078e00ff */
[----:B------:R-:W-:Y:S01]  /*5c90*/  USHF.L.U32 UR18, UR9, UR5, URZ ;  /* 0x0000000509127299 */ /* 0x000fe2000800063f */
[----:B------:R-:W-:Y:S01]  /*5ca0*/  LOP3.LUT R15, R2, 0x2, RZ, 0xfc, !PT ;  /* 0x00000002020f7812 */ /* 0x000fe200078efcff */
[----:B------:R-:W-:Y:S01]  /*5cb0*/  IMAD.MOV.U32 R13, RZ, RZ, RZ ;  /* 0x000000ffff0d7224 */ /* 0x000fe200078e00ff */
[----:B------:R-:W-:Y:S01]  /*5cc0*/  ULDC UR5, c[0x0][0x14] ;  /* 0x0000050000057ab9 */ /* 0x000fe20000000800 */
[----:B------:R-:W-:Y:S01]  /*5cd0*/  ULDC UR4, c[0x0][0x600] ;  /* 0x0001800000047ab9 */ /* 0x000fe20000000800 */
[----:B------:R-:W-:-:S02]  /*5ce0*/  UIMAD.WIDE.U32 UR22, UR6, UR5, URZ ;  /* 0x00000005061672a5 */ /* 0x000fc4000f8e003f */
[----:B------:R-:W-:Y:S02]  /*5cf0*/  UIMAD UR13, UR7, UR5, URZ ;  /* 0x00000005070d72a4 */ /* 0x000fe4000f8e023f */
[----:B------:R-:W-:Y:S02]  /*5d00*/  UIADD3 UR4, UR4, -0x1, URZ ;  /* 0xffffffff04047890 */ /* 0x000fe4000fffe03f */
[----:B------:R-:W-:Y:S01]  /*5d10*/  ULOP3.LUT UR17, URZ, UR8, URZ, 0x33, !UPT ;  /* 0x000000083f117292 */ /* 0x000fe2000f8e333f */
[----:B0-----:R-:W-:Y:S01]  /*5d20*/  VIADD R3, R3, 0x3f ;  /* 0x0000003f03037836 */ /* 0x001fe20000000000 */
[----:B------:R-:W-:Y:S01]  /*5d30*/  UIADD3 UR13, UR23, UR13, URZ ;  /* 0x0000000d170d7290 */ /* 0x000fe2000fffe03f */
[----:B------:R-:W-:-:S03]  /*5d40*/  ULDC.64 UR24, c[0x0][0x198] ;  /* 0x0000660000187ab9 */ /* 0x000fc60000000a00 */
[----:B------:R-:W-:Y:S01]  /*5d50*/  SHF.R.S32.HI R6, RZ, 0x1f, R3 ;  /* 0x0000001fff067819 */ /* 0x000fe20000011403 */
[----:B-1----:R-:W-:-:S03]  /*5d60*/  IMAD.U32 R11, RZ, RZ, UR10 ;  /* 0x0000000aff0b7e24 */ /* 0x002fc6000f8e00ff */
[----:B------:R-:W-:Y:S01]  /*5d70*/  LEA.HI R6, R6, R3, RZ, 0x6 ;  /* 0x0000000306067211 */ /* 0x000fe200078f30ff */
[----:B------:R-:W-:-:S03]  /*5d80*/  IMAD.MOV.U32 R3, RZ, RZ, 0x1 ;  /* 0x00000001ff037424 */ /* 0x000fc600078e00ff */
[----:B------:R-:W-:-:S05]  /*5d90*/  SHF.R.S32.HI R10, RZ, 0x6, R6 ;  /* 0x00000006ff0a7819 */ /* 0x000fca0000011406 */
[----:B------:R-:W-:-:S07]  /*5da0*/  VIADD R12, R10, 0x1 ;  /* 0x000000010a0c7836 */ /* 0x000fce0000000000 */
.L_x_123:
[----:B------:R-:W-:-:S03]  /*5db0*/  UMOV UR5, 0xffffffff ;  /* 0xffffffff00057882 */ /* 0x000fc60000000000 */
[----:B------:R-:W-:Y:S05]  /*5dc0*/  BRA.DIV UR5, `(.L_x_113) ;  /* 0x0000001605a07947 */ /* 0x000fea000b800000 */
[----:B------:R-:W-:-:S13]  /*5dd0*/  ELECT P0, URZ, PT ;  /* 0x00000000003f782f */ /* 0x000fda0003800000 */
.L_x_148:
[----:B------:R-:W0:Y:S01]  /*5de0*/  LDC R6, c[0x0][0x28c] ;  /* 0x0000a300ff067b82 */ /* 0x000e220000000800 */
[----:B------:R-:W-:Y:S01]  /*5df0*/  BSSY B1, `(.L_x_114) ;  /* 0x000003a000017945 */ /* 0x000fe20003800000 */
[----:B0-----:R-:W-:-:S13]  /*5e00*/  ISETP.LT.OR P0, PT, R6, 0x1, !P0 ;  /* 0x000000010600780c */ /* 0x001fda0004701670 */
[----:B------:R-:W-:Y:S05]  /*5e10*/  @P0 BRA `(.L_x_115) ;  /* 0x0000000000dc0947 */ /* 0x000fea0003800000 */
[----:B------:R-:W-:Y:S02]  /*5e20*/  IMAD R14, R14, 0x2, R11 ;  /* 0x000000020e0e7824 */ /* 0x000fe400078e020b */
[----:B------:R-:W-:Y:S02]  /*5e30*/  IMAD.SHL.U32 R19, R18, 0x40, RZ ;  /* 0x0000004012137824 */ /* 0x000fe400078e00ff */
[----:B------:R-:W-:Y:S02]  /*5e40*/  IMAD.MOV.U32 R22, RZ, RZ, RZ ;  /* 0x000000ffff167224 */ /* 0x000fe400078e00ff */
[----:B------:R-:W-:Y:S02]  /*5e50*/  IMAD.MOV.U32 R6, RZ, RZ, R12 ;  /* 0x000000ffff067224 */ /* 0x000fe400078e000c */
[----:B------:R-:W-:Y:S02]  /*5e60*/  IMAD.MOV.U32 R7, RZ, RZ, R3 ;  /* 0x000000ffff077224 */ /* 0x000fe400078e0003 */
[----:B------:R-:W-:-:S02]  /*5e70*/  IMAD.MOV.U32 R8, RZ, RZ, R13 ;  /* 0x000000ffff087224 */ /* 0x000fc400078e000d */
[----:B------:R-:W-:-:S07]  /*5e80*/  IMAD.SHL.U32 R18, R14, 0x40, RZ ;  /* 0x000000400e127824 */ /* 0x000fce00078e00ff */
.L_x_118:
[----:B------:R-:W0:Y:S01]  /*5e90*/  S2UR UR5, SR_CgaCtaId ;  /* 0x00000000000579c3 */ /* 0x000e220000008800 */
[----:B------:R-:W-:Y:S02]  /*5ea0*/  MOV R14, 0x400 ;  /* 0x00000400000e7802 */ /* 0x000fe40000000f00 */
[----:B------:R-:W-:Y:S02]  /*5eb0*/  SHF.L.U32 R9, R7, 0x1f, RZ ;  /* 0x0000001f07097819 */ /* 0x000fe400000006ff */
[----:B------:R-:W-:Y:S01]  /*5ec0*/  LOP3.LUT P1, RZ, R0, 0x7f, RZ, 0xc0, !PT ;  /* 0x0000007f00ff7812 */ /* 0x000fe2000782c0ff */
[----:B0-----:R-:W-:-:S05]  /*5ed0*/  IMAD.U32 R11, RZ, RZ, UR5 ;  /* 0x00000005ff0b7e24 */ /* 0x001fca000f8e00ff */
[----:B------:R-:W-:-:S07]  /*5ee0*/  LEA R21, R11, R14, 0x18 ;  /* 0x0000000e0b157211 */ /* 0x000fce00078ec0ff */
[----:B------:R-:W0:Y:S01]  /*5ef0*/  @!P1 LDC R14, c[0x0][0x500] ;  /* 0x00014000ff0e9b82 */ /* 0x000e220000000800 */
[----:B------:R-:W-:-:S04]  /*5f00*/  IMAD R20, R8, 0x8, R21 ;  /* 0x0000000808147824 */ /* 0x000fc800078e0215 */
[----:B------:R-:W1:Y:S02]  /*5f10*/  SYNCS.PHASECHK.TRANS64.TRYWAIT P0, [R20+URZ+0x90], R9 ;  /* 0x00009009140075a7 */ /* 0x000e64000800017f */
[----:B-1----:R-:W-:Y:S05]  /*5f20*/  @!P0 BRA `(.L_x_116) ;  /* 0x0000001400688947 */ /* 0x002fea0003800000 */
.L_x_149:
[----:B-1----:R-:W-:Y:S01]  /*5f30*/  PRMT R9, R15, 0x9910, RZ ;  /* 0x000099100f097816 */ /* 0x002fe200000000ff */
[----:B0-----:R0:W-:Y:S03]  /*5f40*/  @!P1 SYNCS.ARRIVE.TRANS64 RZ, [R20+URZ], R14 ;  /* 0x0000000e14ff99a7 */ /* 0x0011e6000800003f */
[----:B------:R-:W-:-:S13]  /*5f50*/  ISETP.NE.AND P0, PT, R9, 0x2, PT ;  /* 0x000000020900780c */ /* 0x000fda0003f05270 */
[----:B0-----:R-:W-:Y:S05]  /*5f60*/  @P0 BRA `(.L_x_117) ;  /* 0x0000000000040947 */ /* 0x001fea0003800000 */
[----:B------:R-:W-:Y:S01]  /*5f70*/  BPT.TRAP 0x1 ;  /* 0x000000040000795c */ /* 0x000fe20000300000 */
.L_x_117:
[----:B------:R-:W-:Y:S01]  /*5f80*/  IMAD R9, R8, 0x2, R11 ;  /* 0x0000000208097824 */ /* 0x000fe200078e020b */
[----:B------:R-:W-:Y:S01]  /*5f90*/  R2UR UR9, R20 ;  /* 0x00000000140972ca */ /* 0x000fe200000e0000 */
[----:B------:R-:W-:Y:S01]  /*5fa0*/  VIADD R6, R6, 0xffffffff ;  /* 0xffffffff06067836 */ /* 0x000fe20000000000 */
[----:B------:R-:W-:Y:S01]  /*5fb0*/  UIADD3 UR6, UP0, UR24, 0xf0, URZ ;  /* 0x000000f018067890 */ /* 0x000fe2000ff1e03f */
[--C-:B------:R-:W-:Y:S01]  /*5fc0*/  IMAD.U32 R9, R9, 0x1000, R21.reuse ;  /* 0x0000100009097824 */ /* 0x100fe200078e0015 */
[----:B------:R-:W-:Y:S01]  /*5fd0*/  R2UR UR11, R18 ;  /* 0x00000000120b72ca */ /* 0x000fe200000e0000 */
[----:B------:R-:W-:Y:S01]  /*5fe0*/  IMAD R21, R8, 0x1000, R21 ;  /* 0x0000100008157824 */ /* 0x000fe200078e0215 */
[----:B------:R-:W-:Y:S01]  /*5ff0*/  R2UR UR10, R22 ;  /* 0x00000000160a72ca */ /* 0x000fe200000e0000 */
[----:B------:R-:W-:Y:S01]  /*6000*/  UIADD3 UR26, UP1, UR24, 0x1f0, URZ ;  /* 0x000001f0181a7890 */ /* 0x000fe2000ff3e03f */
[----:B------:R-:W-:Y:S01]  /*6010*/  R2UR UR5, R9 ;  /* 0x00000000090572ca */ /* 0x000fe200000e0000 */
[----:B------:R-:W-:Y:S01]  /*6020*/  UIADD3.X UR7, URZ, UR25, URZ, UP0, !UPT ;  /* 0x000000193f077290 */ /* 0x000fe200087fe43f */
[----:B------:R-:W-:Y:S01]  /*6030*/  R2UR UR8, R21 ;  /* 0x00000000150872ca */ /* 0x000fe200000e0000 */
[----:B------:R-:W-:Y:S01]  /*6040*/  VIADD R8, R8, 0x1 ;  /* 0x0000000108087836 */ /* 0x000fe20000000000 */
[----:B------:R-:W-:Y:S01]  /*6050*/  R2UR UR12, R17 ;  /* 0x00000000110c72ca */ /* 0x000fe200000e0000 */
[----:B------:R-:W-:Y:S01]  /*6060*/  UIADD3.X UR27, URZ, UR25, URZ, UP1, !UPT ;  /* 0x000000193f1b7290 */ /* 0x000fe20008ffe43f */
[----:B------:R-:W-:Y:S01]  /*6070*/  R2UR UR19, R19 ;  /* 0x00000000131372ca */ /* 0x000fe200000e0000 */
[----:B------:R-:W-:Y:S01]  /*6080*/  UMOV UR20, 0x30000 ;  /* 0x0003000000147882 */ /* 0x000fe20000000000 */
[----:B------:R-:W-:Y:S01]  /*6090*/  ISETP.GT.AND P1, PT, R6, 0x1, PT ;  /* 0x000000010600780c */ /* 0x000fe20003f24270 */
[----:B------:R-:W-:Y:S01]  /*60a0*/  UMOV UR14, 0x0 ;  /* 0x00000000000e7882 */ /* 0x000fe20000000000 */
[----:B------:R-:W-:Y:S01]  /*60b0*/  UMOV UR15, 0x10000000 ;  /* 0x10000000000f7882 */ /* 0x000fe20000000000 */
[----:B------:R-:W-:Y:S01]  /*60c0*/  ISETP.NE.AND P0, PT, R8, 0x12, PT ;  /* 0x000000120800780c */ /* 0x000fe20003f05270 */
[----:B------:R-:W-:Y:S01]  /*60d0*/  VIADD R22, R22, 0x40 ;  /* 0x0000004016167836 */ /* 0x000fe20000000000 */
[----:B------:R-:W-:-:S02]  /*60e0*/  UIADD3 UR5, UR5, 0x200, URZ ;  /* 0x0000020005057890 */ /* 0x000fc4000fffe03f */
[----:B------:R-:W-:Y:S01]  /*60f0*/  UIADD3 UR16, UR8, 0x24200, URZ ;  /* 0x0002420008107890 */ /* 0x000fe2000fffe03f */
[----:B------:R-:W-:Y:S02]  /*6100*/  SEL R14, RZ, 0x1, P0 ;  /* 0x00000001ff0e7807 */ /* 0x000fe40000000000 */
[----:B------:R-:W-:Y:S02]  /*6110*/  SEL R8, R8, RZ, P0 ;  /* 0x000000ff08087207 */ /* 0x000fe40000000000 */
[----:B------:R-:W-:Y:S01]  /*6120*/  UMOV UR8, UR5 ;  /* 0x0000000500087c82 */ /* 0x000fe20008000000 */
[----:B------:R-:W-:Y:S01]  /*6130*/  LOP3.LUT R7, R7, R14, RZ, 0x3c, !PT ;  /* 0x0000000e07077212 */ /* 0x000fe200078e3cff */
[----:B------:R0:W-:Y:S02]  /*6140*/  UTMALDG.3D.MULTICAST [UR8], [UR6], UR20, desc[UR14] ;  /* 0x00000e08060073b4 */ /* 0x0001e40008011814 */
[----:B0-----:R-:W-:Y:S01]  /*6150*/  UMOV UR8, UR16 ;  /* 0x0000001000087c82 */ /* 0x001fe20008000000 */
[----:B------:R-:W-:-:S02]  /*6160*/  UMOV UR11, UR19 ;  /* 0x00000013000b7c82 */ /* 0x000fc40008000000 */
[----:B------:R0:W-:Y:S02]  /*6170*/  UTMALDG.3D [UR8], [UR26], desc[UR14] ;  /* 0x00000e081a0075b4 */ /* 0x0001e40008011000 */
[----:B0-----:R-:W-:Y:S05]  /*6180*/  @P1 BRA `(.L_x_118) ;  /* 0xfffffffc00401947 */ /* 0x001fea000383ffff */
.L_x_115:
[----:B------:R-:W-:Y:S05]  /*6190*/  BSYNC B1 ;  /* 0x0000000000017941 */ /* 0x000fea0003800000 */
.L_x_114:
[----:B------:R-:W-:Y:S01]  /*61a0*/  LOP3.LUT P1, RZ, R16, 0xff, RZ, 0xc0, !PT ;  /* 0x000000ff10ff7812 */ /* 0x000fe2000782c0ff */
[C---:B------:R-:W-:Y:S01]  /*61b0*/  IMAD.IADD R13, R10.reuse, 0x1, R13 ;  /* 0x000000010a0d7824 */ /* 0x040fe200078e020d */
[----:B------:R-:W-:Y:S01]  /*61c0*/  ULDC.64 UR6, c[0x0][0x650] ;  /* 0x0001940000067ab9 */ /* 0x000fe20000000a00 */
[C---:B------:R-:W-:Y:S01]  /*61d0*/  ISETP.GE.U32.AND P2, PT, R10.reuse, 0x12, PT ;  /* 0x000000120a00780c */ /* 0x040fe20003f46070 */
[----:B------:R-:W-:Y:S01]  /*61e0*/  BSSY B1, `(.L_x_119) ;  /* 0x0000069000017945 */ /* 0x000fe20003800000 */
[----:B------:R-:W-:Y:S01]  /*61f0*/  IMAD.MOV.U32 R14, RZ, RZ, -0x1 ;  /* 0xffffffffff0e7424 */ /* 0x000fe200078e00ff */
[----:B------:R-:W-:Y:S01]  /*6200*/  ISETP.GT.U32.AND P0, PT, R13, 0x11, PT ;  /* 0x000000110d00780c */ /* 0x000fe20003f04070 */
[----:B------:R-:W-:Y:S01]  /*6210*/  IMAD.MOV.U32 R18, RZ, RZ, -0x1 ;  /* 0xffffffffff127424 */ /* 0x000fe200078e00ff */
[----:B------:R-:W-:Y:S01]  /*6220*/  PRMT R16, RZ, 0x7610, R16 ;  /* 0x00007610ff107816 */ /* 0x000fe20000000010 */
[----:B------:R-:W-:Y:S01]  /*6230*/  IMAD.MOV.U32 R17, RZ, RZ, -0x1 ;  /* 0xffffffffff117424 */ /* 0x000fe200078e00ff */
[----:B------:R-:W-:-:S03]  /*6240*/  ISETP.LT.U32.AND P0, PT, R10, 0x12, P0 ;  /* 0x000000120a00780c */ /* 0x000fc60000701070 */
[----:B------:R-:W0:Y:S01]  /*6250*/  @P1 S2R R11, SR_CgaCtaId ;  /* 0x00000000000b1919 */ /* 0x000e220000008800 */
[----:B------:R-:W-:-:S04]  /*6260*/  @P1 MOV R6, 0x400 ;  /* 0x0000040000061802 */ /* 0x000fc80000000f00 */
[----:B0-----:R-:W-:Y:S01]  /*6270*/  @P1 LEA R8, R11, R6, 0x18 ;  /* 0x000000060b081211 */ /* 0x001fe200078ec0ff */
[----:B------:R-:W-:Y:S01]  /*6280*/  IMAD.WIDE.U32 R6, R13, 0x38e38e39, RZ ;  /* 0x38e38e390d067825 */ /* 0x000fe200078e00ff */
[----:B------:R-:W-:Y:S02]  /*6290*/  SEL R6, RZ, 0x1, !P0 ;  /* 0x00000001ff067807 */ /* 0x000fe40004000000 */
[----:B------:R0:W-:Y:S01]  /*62a0*/  @P1 SYNCS.ARRIVE.TRANS64.A1T0 RZ, [R8+URZ+0x138], RZ ;  /* 0x000138ff08ff19a7 */ /* 0x0001e2000810003f */
[----:B------:R-:W-:Y:S02]  /*62b0*/  IADD3 R4, P1, R4, UR22, RZ ;  /* 0x0000001604047c10 */ /* 0x000fe4000ff3e0ff */
[----:B------:R-:W-:Y:S02]  /*62c0*/  LOP3.LUT R3, R3, R6, RZ, 0x3c, !PT ;  /* 0x0000000603037212 */ /* 0x000fe400078e3cff */
[----:B------:R-:W-:Y:S02]  /*62d0*/  IADD3.X R5, R5, UR13, RZ, P1, !PT ;  /* 0x0000000d05057c10 */ /* 0x000fe40008ffe4ff */
[----:B------:R-:W-:-:S02]  /*62e0*/  ISETP.GE.U32.AND P0, PT, R4, UR6, PT ;  /* 0x0000000604007c0c */ /* 0x000fc4000bf06070 */
[----:B0-----:R-:W-:Y:S02]  /*62f0*/  SHF.R.U32.HI R8, RZ, 0x2, R7 ;  /* 0x00000002ff087819 */ /* 0x001fe40000011607 */
[----:B------:R-:W-:Y:S02]  /*6300*/  ISETP.GE.U32.AND.EX P0, PT, R5, UR7, PT, P0 ;  /* 0x0000000705007c0c */ /* 0x000fe4000bf06100 */
[----:B------:R-:W-:Y:S01]  /*6310*/  @P2 LOP3.LUT R3, R3, 0x1, R8, 0x78, !PT ;  /* 0x0000000103032812 */ /* 0x000fe200078e7808 */
[----:B------:R-:W-:Y:S01]  /*6320*/  IMAD R13, R8, -0x12, R13 ;  /* 0xffffffee080d7824 */ /* 0x000fe200078e020d */
[----:B------:R-:W-:-:S09]  /*6330*/  PRMT R6, RZ, 0x7610, R6 ;  /* 0x00007610ff067816 */ /* 0x000fd20000000006 */
[----:B------:R-:W-:Y:S05]  /*6340*/  @P0 BRA `(.L_x_120) ;  /* 0x0000000400480947 */ /* 0x000fea0003800000 */
[----:B------:R-:W0:Y:S01]  /*6350*/  S2R R18, SR_CTAID.X ;  /* 0x0000000000127919 */ /* 0x000e220000002500 */
[----:B------:R-:W-:Y:S01]  /*6360*/  ULDC.64 UR6, c[0x0][0x628] ;  /* 0x00018a0000067ab9 */ /* 0x000fe20000000a00 */
[----:B------:R-:W1:Y:S01]  /*6370*/  LDC R19, c[0x0][0x144] ;  /* 0x00005100ff137b82 */ /* 0x000e620000000800 */
[----:B------:R-:W-:Y:S01]  /*6380*/  ISETP.NE.U32.AND P0, PT, RZ, UR6, PT ;  /* 0x00000006ff007c0c */ /* 0x000fe2000bf05070 */
[----:B------:R-:W2:Y:S01]  /*6390*/  S2R R14, SR_CTAID.Y ;  /* 0x00000000000e7919 */ /* 0x000ea20000002600 */
[----:B------:R-:W-:Y:S01]  /*63a0*/  ULDC UR8, c[0x0][0x630] ;  /* 0x00018c0000087ab9 */ /* 0x000fe20000000800 */
[----:B------:R-:W-:Y:S01]  /*63b0*/  ULDC UR9, c[0x0][0x150] ;  /* 0x0000540000097ab9 */ /* 0x000fe20000000800 */
[----:B------:R-:W-:Y:S01]  /*63c0*/  ISETP.NE.AND.EX P0, PT, RZ, UR7, PT, P0 ;  /* 0x00000007ff007c0c */ /* 0x000fe2000bf05300 */
[----:B------:R-:W-:Y:S02]  /*63d0*/  IMAD.MOV.U32 R6, RZ, RZ, R4 ;  /* 0x000000ffff067224 */ /* 0x000fe400078e0004 */
[----:B------:R-:W-:Y:S01]  /*63e0*/  IMAD.MOV.U32 R7, RZ, RZ, R5 ;  /* 0x000000ffff077224 */ /* 0x000fe200078e0005 */
[----:B0-----:R-:W-:-:S09]  /*63f0*/  I2FP.F32.U32 R20, R18 ;  /* 0x0000001200147245 */ /* 0x001fd20000201000 */
[----:B------:R-:W-:Y:S05]  /*6400*/  @!P0 BRA `(.L_x_121) ;  /* 0x0000000000288947 */ /* 0x000fea0003800000 */
[----:B------:R-:W-:Y:S02]  /*6410*/  ULDC UR5, c[0x0][0x634] ;  /* 0x00018d0000057ab9 */ /* 0x000fe40000000800 */
[----:B------:R-:W-:-:S05]  /*6420*/  IADD3 R7, P0, R4, UR5, RZ ;  /* 0x0000000504077c10 */ /* 0x000fca000ff1e0ff */
[----:B------:R-:W-:-:S04]  /*6430*/  IMAD.X R17, RZ, RZ, R5, P0 ;  /* 0x000000ffff117224 */ /* 0x000fc800000e0605 */
[----:B------:R-:W-:-:S04]  /*6440*/  IMAD.WIDE.U32 R8, R17, UR6, RZ ;  /* 0x0000000611087c25 */ /* 0x000fc8000f8e00ff */
[----:B------:R-:W-:-:S04]  /*6450*/  IMAD.WIDE.U32 R8, P0, R7, UR7, R8 ;  /* 0x0000000707087c25 */ /* 0x000fc8000f800008 */
[----:B------:R-:W-:-:S04]  /*6460*/  IMAD.WIDE.U32 R6, R7, UR6, RZ ;  /* 0x0000000607067c25 */ /* 0x000fc8000f8e00ff */
[----:B------:R-:W-:Y:S01]  /*6470*/  IMAD.MOV.U32 R6, RZ, RZ, R9 ;  /* 0x000000ffff067224 */ /* 0x000fe200078e0009 */
[----:B------:R-:W-:Y:S01]  /*6480*/  IADD3 RZ, P1, R7, R8, RZ ;  /* 0x0000000807ff7210 */ /* 0x000fe20007f3e0ff */
[----:B------:R-:W-:-:S04]  /*6490*/  IMAD.X R7, RZ, RZ, RZ, P0 ;  /* 0x000000ffff077224 */ /* 0x000fc800000e06ff */
[----:B------:R-:W-:-:S08]  /*64a0*/  IMAD.WIDE.U32.X R6, R17, UR7, R6, P1 ;  /* 0x0000000711067c25 */ /* 0x000fd000088e0406 */
.L_x_121:
[----:B------:R-:W-:Y:S01]  /*64b0*/  FMUL R20, R20, UR9 ;  /* 0x0000000914147c20 */ /* 0x000fe20008400000 */
[--C-:B------:R-:W-:Y:S01]  /*64c0*/  SHF.R.U64 R17, R6, UR8, R7.reuse ;  /* 0x0000000806117c19 */ /* 0x100fe20008001207 */
[----:B------:R-:W-:Y:S01]  /*64d0*/  ULDC.64 UR6, c[0x0][0x620] ;  /* 0x0001880000067ab9 */ /* 0x000fe20000000a00 */
[----:B------:R-:W-:Y:S01]  /*64e0*/  SHF.R.U32.HI R6, RZ, UR8, R7 ;  /* 0x00000008ff067c19 */ /* 0x000fe20008011607 */
[----:B------:R-:W-:Y:S01]  /*64f0*/  ULDC.64 UR8, c[0x0][0x640] ;  /* 0x0001900000087ab9 */ /* 0x000fe20000000a00 */
[----:B------:R-:W-:Y:S01]  /*6500*/  IADD3 R7, P0, RZ, -R17, RZ ;  /* 0x80000011ff077210 */ /* 0x000fe20007f1e0ff */
[----:B------:R-:W0:Y:S01]  /*6510*/  F2I.U32.TRUNC.NTZ R20, R20 ;  /* 0x0000001400147305 */ /* 0x000e22000020f000 */
[----:B------:R-:W3:Y:S01]  /*6520*/  LDC R21, c[0x0][0x148] ;  /* 0x00005200ff157b82 */ /* 0x000ee20000000800 */
[----:B------:R-:W-:Y:S02]  /*6530*/  ULDC UR5, c[0x0][0x618] ;  /* 0x0001860000057ab9 */ /* 0x000fe40000000800 */
[----:B------:R-:W-:Y:S01]  /*6540*/  IMAD.X R6, RZ, RZ, ~R6, P0 ;  /* 0x000000ffff067224 */ /* 0x000fe200000e0e06 */
[----:B------:R-:W-:-:S03]  /*6550*/  ISETP.NE.U32.AND P0, PT, RZ, UR8, PT ;  /* 0x00000008ff007c0c */ /* 0x000fc6000bf05070 */
[----:B------:R-:W-:Y:S01]  /*6560*/  IMAD R6, R6, UR6, RZ ;  /* 0x0000000606067c24 */ /* 0x000fe2000f8e02ff */
[----:B------:R-:W-:-:S03]  /*6570*/  ISETP.NE.AND.EX P0, PT, RZ, UR9, PT, P0 ;  /* 0x00000009ff007c0c */ /* 0x000fc6000bf05300 */
[C---:B------:R-:W-:Y:S02]  /*6580*/  IMAD R9, R7.reuse, UR7, R6 ;  /* 0x0000000707097c24 */ /* 0x040fe4000f8e0206 */
[----:B------:R-:W-:Y:S01]  /*6590*/  IMAD.WIDE.U32 R6, R7, UR6, R4 ;  /* 0x0000000607067c25 */ /* 0x000fe2000f8e0004 */
[----:B------:R-:W-:-:S03]  /*65a0*/  ULDC UR6, c[0x0][0x154] ;  /* 0x0000550000067ab9 */ /* 0x000fc60000000800 */
[----:B0-----:R-:W-:Y:S02]  /*65b0*/  IMAD.MOV R8, RZ, RZ, -R20 ;  /* 0x000000ffff087224 */ /* 0x001fe400078e0a14 */
[----:B------:R-:W-:Y:S02]  /*65c0*/  IMAD.IADD R7, R7, 0x1, R9 ;  /* 0x0000000107077824 */ /* 0x000fe400078e0209 */
[----:B-1----:R-:W-:Y:S01]  /*65d0*/  IMAD R18, R19, R8, R18 ;  /* 0x0000000813127224 */ /* 0x002fe200078e0212 */
[----:B--2---:R-:W-:Y:S02]  /*65e0*/  I2FP.F32.U32 R8, R14 ;  /* 0x0000000e00087245 */ /* 0x004fe40000201000 */
[--C-:B------:R-:W-:Y:S02]  /*65f0*/  SHF.R.U64 R19, R6, UR5, R7.reuse ;  /* 0x0000000506137c19 */ /* 0x100fe40008001207 */
[----:B------:R-:W-:Y:S01]  /*6600*/  SHF.R.U32.HI R6, RZ, UR5, R7 ;  /* 0x00000005ff067c19 */ /* 0x000fe20008011607 */
[----:B------:R-:W-:Y:S01]  /*6610*/  FMUL R8, R8, UR6 ;  /* 0x0000000608087c20 */ /* 0x000fe20008400000 */
[----:B------:R-:W-:-:S02]  /*6620*/  ULDC UR5, c[0x0][0x608] ;  /* 0x0001820000057ab9 */ /* 0x000fc40000000800 */
[--C-:B------:R-:W-:Y:S01]  /*6630*/  SHF.R.U64 R22, R19, UR5, R6.reuse ;  /* 0x0000000513167c19 */ /* 0x100fe20008001206 */
[----:B------:R0:W1:Y:S01]  /*6640*/  F2I.U32.TRUNC.NTZ R24, R8 ;  /* 0x0000000800187305 */ /* 0x000062000020f000 */
[----:B------:R-:W-:Y:S01]  /*6650*/  SHF.R.U32.HI R7, RZ, UR5, R6 ;  /* 0x00000005ff077c19 */ /* 0x000fe20008011606 */
[----:B------:R-:W-:-:S03]  /*6660*/  ULDC UR5, c[0x0][0x658] ;  /* 0x0001960000057ab9 */ /* 0x000fc60000000800 */
[--C-:B------:R-:W-:Y:S02]  /*6670*/  SHF.R.U64 R20, R22, UR5, R7.reuse ;  /* 0x0000000516147c19 */ /* 0x100fe40008001207 */
[----:B------:R-:W-:-:S03]  /*6680*/  SHF.R.U32.HI R23, RZ, UR5, R7 ;  /* 0x00000005ff177c19 */ /* 0x000fc60008011607 */
[----:B------:R-:W-:Y:S02]  /*6690*/  IMAD.MOV.U32 R6, RZ, RZ, R20 ;  /* 0x000000ffff067224 */ /* 0x000fe400078e0014 */
[----:B------:R-:W-:Y:S01]  /*66a0*/  IMAD.MOV.U32 R7, RZ, RZ, R23 ;  /* 0x000000ffff077224 */ /* 0x000fe200078e0017 */
[----:B0-----:R-:W-:Y:S06]  /*66b0*/  @!P0 BRA `(.L_x_122) ;  /* 0x0000000000288947 */ /* 0x001fec0003800000 */
        /* <DEDUP_REMOVED lines=10> */
.L_x_122:
[----:B------:R-:W-:Y:S01]  /*6760*/  ULDC UR5, c[0x0][0x648] ;  /* 0x0001920000057ab9 */ /* 0x000fe20000000800 */
[----:B------:R-:W-:Y:S01]  /*6770*/  LOP3.LUT R22, R22, UR17, RZ, 0xc0, !PT ;  /* 0x0000001116167c12 */ /* 0x000fe2000f8ec0ff */
[----:B-1----:R-:W-:Y:S01]  /*6780*/  IMAD.MOV R24, RZ, RZ, -R24 ;  /* 0x000000ffff187224 */ /* 0x002fe200078e0a18 */
[----:B------:R-:W-:Y:S01]  /*6790*/  SHF.R.U64 R7, R6, UR5, R7 ;  /* 0x0000000506077c19 */ /* 0x000fe20008001207 */
[----:B------:R-:W-:Y:S01]  /*67a0*/  ULDC UR5, c[0x0][0x638] ;  /* 0x00018e0000057ab9 */ /* 0x000fe20000000800 */
[----:B------:R-:W-:Y:S01]  /*67b0*/  LOP3.LUT R19, R19, UR4, RZ, 0xc0, !PT ;  /* 0x0000000413137c12 */ /* 0x000fe2000f8ec0ff */
[----:B---3--:R-:W-:Y:S01]  /*67c0*/  @P4 IMAD R18, R21, R24, R14 ;  /* 0x0000001815124224 */ /* 0x008fe200078e020e */
[----:B------:R-:W-:Y:S01]  /*67d0*/  ULDC UR6, c[0x0][0x610] ;  /* 0x0001840000067ab9 */ /* 0x000fe20000000800 */
[----:B------:R-:W-:Y:S02]  /*67e0*/  IMAD.MOV R9, RZ, RZ, -R7 ;  /* 0x000000ffff097224 */ /* 0x000fe400078e0a07 */
[----:B------:R-:W-:-:S02]  /*67f0*/  IMAD R7, R7, UR18, R22 ;  /* 0x0000001207077c24 */ /* 0x000fc4000f8e0216 */
[----:B------:R-:W-:Y:S01]  /*6800*/  IMAD R20, R9, UR5, R20 ;  /* 0x0000000509147c24 */ /* 0x000fe2000f8e0214 */
[----:B------:R-:W-:Y:S01]  /*6810*/  ULDC UR5, c[0x0][0x600] ;  /* 0x0001800000057ab9 */ /* 0x000fe20000000800 */
[----:B------:R-:W-:Y:S02]  /*6820*/  IMAD R14, R7, UR6, R18 ;  /* 0x00000006070e7c24 */ /* 0x000fe4000f8e0212 */
[----:B------:R-:W-:Y:S02]  /*6830*/  IMAD R7, R20, UR5, R19 ;  /* 0x0000000514077c24 */ /* 0x000fe4000f8e0213 */
[----:B------:R-:W-:-:S03]  /*6840*/  IMAD.MOV.U32 R6, RZ, RZ, 0x1 ;  /* 0x00000001ff067424 */ /* 0x000fc600078e00ff */
[----:B------:R-:W-:Y:S02]  /*6850*/  SEL R18, R7, R14, !P4 ;  /* 0x0000000e07127207 */ /* 0x000fe40006000000 */
[----:B------:R-:W-:-:S07]  /*6860*/  SEL R14, R14, R7, !P4 ;  /* 0x000000070e0e7207 */ /* 0x000fce0006000000 */
.L_x_120:
[----:B------:R-:W-:Y:S05]  /*6870*/  BSYNC B1 ;  /* 0x0000000000017941 */ /* 0x000fea0003800000 */
.L_x_119:
[----:B------:R-:W-:-:S13]  /*6880*/  LOP3.LUT P0, RZ, R6, 0xff, RZ, 0xc0, !PT ;  /* 0x000000ff06ff7812 */ /* 0x000fda000780c0ff */
[----:B------:R-:W-:Y:S05]  /*6890*/  @P0 BRA `(.L_x_123) ;  /* 0xfffffff400440947 */ /* 0x000fea000383ffff */
[----:B------:R-:W-:Y:S05]  /*68a0*/  BSYNC B0 ;  /* 0x0000000000007941 */ /* 0x000fea0003800000 */
.L_x_112:
[----:B------:R-:W-:-:S03]  /*68b0*/  UMOV UR5, 0xffffffff ;  /* 0xffffffff00057882 */ /* 0x000fc60000000000 */
[----:B------:R-:W-:Y:S05]  /*68c0*/  BRA.DIV UR5, `(.L_x_124) ;  /* 0x0000000e05147947 */ /* 0x000fea000b800000 */
[----:B------:R-:W-:-:S13]  /*68d0*/  ELECT P0, URZ, PT ;  /* 0x00000000003f782f */ /* 0x000fda0003800000 */
.L_x_152:
[----:B------:R-:W-:Y:S04]  /*68e0*/  BSSY B0, `(.L_x_125) ;  /* 0x00000a9000007945 */ /* 0x000fe80003800000 */
[----:B------:R-:W-:Y:S05]  /*68f0*/  @!P0 BRA `(.L_x_126) ;  /* 0x00000008009c8947 */ /* 0x000fea0003800000 */
[----:B------:R-:W-:-:S04]  /*6900*/  LOP3.LUT R2, R2, 0x2, RZ, 0xfc, !PT ;  /* 0x0000000202027812 */ /* 0x000fc800078efcff */
[----:B------:R-:W-:-:S13]  /*6910*/  ISETP.NE.AND P0, PT, R2, 0x3, PT ;  /* 0x000000030200780c */ /* 0x000fda0003f05270 */
[----:B------:R-:W-:Y:S05]  /*6920*/  @!P0 BRA `(.L_x_127) ;  /* 0x0000000000048947 */ /* 0x000fea0003800000 */
[----:B------:R-:W-:Y:S01]  /*6930*/  BPT.TRAP 0x1 ;  /* 0x000000040000795c */ /* 0x000fe20000300000 */
.L_x_127:
[----:B------:R-:W0:Y:S01]  /*6940*/  S2R R5, SR_CgaCtaId ;  /* 0x0000000000057919 */ /* 0x000e220000008800 */
[----:B------:R-:W-:Y:S02]  /*6950*/  MOV R0, 0x400 ;  /* 0x0000040000007802 */ /* 0x000fe40000000f00 */
[----:B------:R-:W-:Y:S02]  /*6960*/  SHF.L.U32 R4, R3, 0x1f, RZ ;  /* 0x0000001f03047819 */ /* 0x000fe400000006ff */
[----:B0-----:R-:W-:-:S05]  /*6970*/  LEA R0, R5, R0, 0x18 ;  /* 0x0000000005007211 */ /* 0x001fca00078ec0ff */
[----:B------:R-:W-:-:S04]  /*6980*/  VIADD R0, R0, 0x90 ;  /* 0x0000009000007836 */ /* 0x000fc80000000000 */
[C---:B------:R-:W-:Y:S02]  /*6990*/  IMAD R7, R13.reuse, 0x8, R0 ;  /* 0x000000080d077824 */ /* 0x040fe400078e0200 */
[----:B------:R-:W-:Y:S02]  /*69a0*/  VIADD R13, R13, 0x1 ;  /* 0x000000010d0d7836 */ /* 0x000fe40000000000 */
[----:B------:R-:W0:Y:S03]  /*69b0*/  SYNCS.PHASECHK.TRANS64.TRYWAIT P0, [R7+URZ], R4 ;  /* 0x00000004070075a7 */ /* 0x000e26000800017f */
[----:B------:R-:W-:-:S04]  /*69c0*/  ISETP.NE.AND P1, PT, R13, 0x12, PT ;  /* 0x000000120d00780c */ /* 0x000fc80003f25270 */
[----:B------:R-:W-:Y:S02]  /*69d0*/  SEL R2, RZ, 0x1, P1 ;  /* 0x00000001ff027807 */ /* 0x000fe40000800000 */
[----:B------:R-:W-:Y:S02]  /*69e0*/  SEL R13, R13, RZ, P1 ;  /* 0x000000ff0d0d7207 */ /* 0x000fe40000800000 */
[----:B------:R-:W-:-:S03]  /*69f0*/  LOP3.LUT R6, R3, R2, RZ, 0x3c, !PT ;  /* 0x0000000203067212 */ /* 0x000fc600078e3cff */
[----:B------:R-:W-:Y:S01]  /*6a00*/  IMAD R8, R13, 0x8, R0 ;  /* 0x000000080d087824 */ /* 0x000fe200078e0200 */
[----:B------:R-:W-:Y:S01]  /*6a10*/  SHF.L.U32 R5, R6, 0x1f, RZ ;  /* 0x0000001f06057819 */ /* 0x000fe200000006ff */
[----:B0-----:R-:W-:Y:S06]  /*6a20*/  @!P0 BRA `(.L_x_128) ;  /* 0x0000000800dc8947 */ /* 0x001fec0003800000 */
.L_x_153:
[----:B------:R-:W1:Y:S01]  /*6a30*/  SYNCS.PHASECHK.TRANS64.TRYWAIT P0, [R8+URZ], R5 ;  /* 0x00000005080075a7 */ /* 0x000e62000800017f */
[----:B------:R-:W-:-:S05]  /*6a40*/  VIADD R2, R13, 0x1 ;  /* 0x000000010d027836 */ /* 0x000fca0000000000 */
[----:B------:R-:W-:-:S04]  /*6a50*/  ISETP.NE.AND P1, PT, R2, 0x12, PT ;  /* 0x000000120200780c */ /* 0x000fc80003f25270 */
[----:B------:R-:W-:Y:S02]  /*6a60*/  SEL R3, RZ, 0x1, P1 ;  /* 0x00000001ff037807 */ /* 0x000fe40000800000 */
[----:B0-----:R-:W-:Y:S02]  /*6a70*/  SEL R7, R2, RZ, P1 ;  /* 0x000000ff02077207 */ /* 0x001fe40000800000 */
[----:B------:R-:W-:-:S03]  /*6a80*/  LOP3.LUT R6, R6, R3, RZ, 0x3c, !PT ;  /* 0x0000000306067212 */ /* 0x000fc600078e3cff */
[----:B------:R-:W-:Y:S01]  /*6a90*/  IMAD R9, R7, 0x8, R0 ;  /* 0x0000000807097824 */ /* 0x000fe200078e0200 */
[----:B------:R-:W-:Y:S01]  /*6aa0*/  SHF.L.U32 R4, R6, 0x1f, RZ ;  /* 0x0000001f06047819 */ /* 0x000fe200000006ff */
[----:B-1----:R-:W-:Y:S06]  /*6ab0*/  @!P0 BRA `(.L_x_129) ;  /* 0x0000000800cc8947 */ /* 0x002fec0003800000 */
.L_x_154:
[----:B------:R-:W1:Y:S01]  /*6ac0*/  SYNCS.PHASECHK.TRANS64.TRYWAIT P0, [R9+URZ], R4 ;  /* 0x00000004090075a7 */ /* 0x000e62000800017f */
[----:B------:R-:W-:-:S05]  /*6ad0*/  VIADD R2, R7, 0x1 ;  /* 0x0000000107027836 */ /* 0x000fca0000000000 */
[----:B------:R-:W-:-:S04]  /*6ae0*/  ISETP.NE.AND P1, PT, R2, 0x12, PT ;  /* 0x000000120200780c */ /* 0x000fc80003f25270 */
[----:B------:R-:W-:Y:S02]  /*6af0*/  SEL R3, RZ, 0x1, P1 ;  /* 0x00000001ff037807 */ /* 0x000fe40000800000 */
[----:B------:R-:W-:Y:S02]  /*6b00*/  SEL R7, R2, RZ, P1 ;  /* 0x000000ff02077207 */ /* 0x000fe40000800000 */
[----:B------:R-:W-:-:S03]  /*6b10*/  LOP3.LUT R6, R6, R3, RZ, 0x3c, !PT ;  /* 0x0000000306067212 */ /* 0x000fc600078e3cff */
[----:B0-----:R-:W-:Y:S01]  /*6b20*/  IMAD R8, R7, 0x8, R0 ;  /* 0x0000000807087824 */ /* 0x001fe200078e0200 */
[----:B------:R-:W-:Y:S01]  /*6b30*/  SHF.L.U32 R5, R6, 0x1f, RZ ;  /* 0x0000001f06057819 */ /* 0x000fe200000006ff */
[----:B-1----:R-:W-:Y:S06]  /*6b40*/  @!P0 BRA `(.L_x_130) ;  /* 0x0000000800bc8947 */ /* 0x002fec0003800000 */
.L_x_155:
        /* <DEDUP_REMOVED lines=9> */
.L_x_156:
        /* <DEDUP_REMOVED lines=9> */
.L_x_157:
        /* <DEDUP_REMOVED lines=9> */
.L_x_158:
        /* <DEDUP_REMOVED lines=9> */
.L_x_159:
        /* <DEDUP_REMOVED lines=9> */
.L_x_160:
        /* <DEDUP_REMOVED lines=9> */
.L_x_161:
        /* <DEDUP_REMOVED lines=9> */
.L_x_162:
        /* <DEDUP_REMOVED lines=9> */
.L_x_163:
        /* <DEDUP_REMOVED lines=9> */
.L_x_164:
        /* <DEDUP_REMOVED lines=9> */
.L_x_165:
        /* <DEDUP_REMOVED lines=9> */
.L_x_166:
        /* <DEDUP_REMOVED lines=9> */
.L_x_167:
[----:B------:R-:W1:Y:S01]  /*7210*/  SYNCS.PHASECHK.TRANS64.TRYWAIT P0, [R8+URZ], R5 ;  /* 0x00000005080075a7 */ /* 0x000e62000800017f */
[----:B------:R-:W-:-:S05]  /*7220*/  VIADD R2, R7, 0x1 ;  /* 0x0000000107027836 */ /* 0x000fca0000000000 */
[----:B------:R-:W-:-:S04]  /*7230*/  ISETP.NE.AND P1, PT, R2, 0x12, PT ;  /* 0x000000120200780c */ /* 0x000fc80003f25270 */
[----:B------:R-:W-:Y:S02]  /*7240*/  SEL R3, RZ, 0x1, P1 ;  /* 0x00000001ff037807 */ /* 0x000fe40000800000 */
[----:B------:R-:W-:Y:S02]  /*7250*/  SEL R7, R2, RZ, P1 ;  /* 0x000000ff02077207 */ /* 0x000fe40000800000 */
[----:B0-----:R-:W-:-:S03]  /*7260*/  LOP3.LUT R9, R6, R3, RZ, 0x3c, !PT ;  /* 0x0000000306097212 */ /* 0x001fc600078e3cff */
[----:B------:R-:W-:Y:S01]  /*7270*/  IMAD R11, R7, 0x8, R0 ;  /* 0x00000008070b7824 */ /* 0x000fe200078e0200 */
[----:B------:R-:W-:Y:S01]  /*7280*/  SHF.L.U32 R6, R9, 0x1f, RZ ;  /* 0x0000001f09067819 */ /* 0x000fe200000006ff */
[----:B-1----:R-:W-:Y:S06]  /*7290*/  @!P0 BRA `(.L_x_143) ;  /* 0x0000000400ec8947 */ /* 0x002fec0003800000 */
.L_x_168:
[----:B------:R-:W1:Y:S01]  /*72a0*/  SYNCS.PHASECHK.TRANS64.TRYWAIT P0, [R11+URZ], R6 ;  /* 0x000000060b0075a7 */ /* 0x000e62000800017f */
[----:B------:R-:W-:-:S05]  /*72b0*/  VIADD R2, R7, 0x1 ;  /* 0x0000000107027836 */ /* 0x000fca0000000000 */
[----:B------:R-:W-:-:S04]  /*72c0*/  ISETP.NE.AND P1, PT, R2, 0x12, PT ;  /* 0x000000120200780c */ /* 0x000fc80003f25270 */
[----:B------:R-:W-:Y:S02]  /*72d0*/  SEL R4, RZ, 0x1, P1 ;  /* 0x00000001ff047807 */ /* 0x000fe40000800000 */
[----:B------:R-:W-:Y:S02]  /*72e0*/  SEL R3, R2, RZ, P1 ;  /* 0x000000ff02037207 */ /* 0x000fe40000800000 */
[----:B------:R-:W-:Y:S01]  /*72f0*/  LOP3.LUT R4, R9, R4, RZ, 0x3c, !PT ;  /* 0x0000000409047212 */ /* 0x000fe200078e3cff */
[----:B-1----:R-:W-:Y:S06]  /*7300*/  @!P0 BRA `(.L_x_144) ;  /* 0x0000000400e48947 */ /* 0x002fec0003800000 */
.L_x_169:
[----:B------:R-:W-:Y:S01]  /*7310*/  IMAD R3, R3, 0x8, R0 ;  /* 0x0000000803037824 */ /* 0x000fe200078e0200 */
[----:B------:R-:W-:-:S07]  /*7320*/  SHF.L.U32 R0, R4, 0x1f, RZ ;  /* 0x0000001f04007819 */ /* 0x000fce00000006ff */
.L_x_145:
[----:B--2---:R2:W3:Y:S02]  /*7330*/  SYNCS.PHASECHK.TRANS64.TRYWAIT P0, [R3+URZ], R0 ;  /* 0x00000000030075a7 */ /* 0x0044e4000800017f */
[----:B---3--:R-:W-:Y:S05]  /*7340*/  @!P0 NANOSLEEP.SYNCS 0x989680 ;  /* 0x009896800000895d */ /* 0x008fea0003900000 */
[----:B------:R-:W3:Y:S02]  /*7350*/  @!P0 SYNCS.PHASECHK.TRANS64 P0, [R3+URZ], R0 ;  /* 0x00000000030085a7 */ /* 0x000ee4000800007f */
[----:B---3--:R-:W-:Y:S05]  /*7360*/  @!P0 BRA `(.L_x_145) ;  /* 0xfffffffc00f08947 */ /* 0x008fea000383ffff */
.L_x_126:
[----:B------:R-:W-:Y:S05]  /*7370*/  BSYNC B0 ;  /* 0x0000000000007941 */ /* 0x000fea0003800000 */
.L_x_125:
[----:B------:R-:W-:Y:S05]  /*7380*/  EXIT ;  /* 0x000000000000794d */ /* 0x000fea0003800000 */
.L_x_22:
[----:B-1----:R-:W-:-:S04]  /*7390*/  IMAD.U32 R9, RZ, RZ, UR6 ;  /* 0x00000006ff097e24 */ /* 0x002fc8000f8e00ff */
[----:B------:R1:W4:Y:S03]  /*73a0*/  SYNCS.PHASECHK.TRANS64.TRYWAIT P1, [R9+URZ], R8 ;  /* 0x00000008090075a7 */ /* 0x000326000802017f */
[----:B----4-:R-:W-:Y:S05]  /*73b0*/  @!P1 NANOSLEEP.SYNCS 0x989680 ;  /* 0x009896800000995d */ /* 0x010fea0003900000 */
[----:B------:R-:W4:Y:S02]  /*73c0*/  @!P1 SYNCS.PHASECHK.TRANS64 P1, [R9+URZ], R8 ;  /* 0x00000008090095a7 */ /* 0x000f24000802007f */
[----:B----4-:R-:W-:Y:S05]  /*73d0*/  @!P1 BRA `(.L_x_22) ;  /* 0xfffffffc00ec9947 */ /* 0x010fea000383ffff */
[----:B------:R-:W-:Y:S05]  /*73e0*/  BRA `(.L_x_21) ;  /* 0xffffffa000dc7947 */ /* 0x000fea000383ffff */
.L_x_28:
[----:B-1----:R-:W-:-:S04]  /*73f0*/  IMAD.U32 R13, RZ, RZ, UR12 ;  /* 0x0000000cff0d7e24 */ /* 0x002fc8000f8e00ff */
[----:B------:R1:W4:Y:S03]  /*7400*/  SYNCS.PHASECHK.TRANS64.TRYWAIT P1, [R13+URZ], R10 ;  /* 0x0000000a0d0075a7 */ /* 0x000326000802017f */
[----:B----4-:R-:W-:Y:S05]  /*7410*/  @!P1 NANOSLEEP.SYNCS 0x989680 ;  /* 0x009896800000995d */ /* 0x010fea0003900000 */
[----:B------:R-:W4:Y:S02]  /*7420*/  @!P1 SYNCS.PHASECHK.TRANS64 P1, [R13+URZ], R10 ;  /* 0x0000000a0d0095a7 */ /* 0x000f24000802007f */
[----:B----4-:R-:W-:Y:S05]  /*7430*/  @!P1 BRA `(.L_x_28) ;  /* 0xfffffffc00ec9947 */ /* 0x010fea000383ffff */
[----:B------:R-:W-:Y:S05]  /*7440*/  BRA `(.L_x_27) ;  /* 0xffffffa800607947 */ /* 0x000fea000383ffff */
.L_x_113:
[----:B------:R-:W-:Y:S01]  /*7450*/  BSSY B1, `(.L_x_146) ;  /* 0x0000006000017945 */ /* 0x000fe20003800000 */
[----:B------:R-:W-:-:S07]  /*7460*/  IMAD.MOV.U32 R6, RZ, RZ, -0x1 ;  /* 0xffffffffff067424 */ /* 0x000fce00078e00ff */
[----:B------:R-:W-:Y:S05]  /*7470*/  WARPSYNC.COLLECTIVE R6, `(.L_x_147) ;  /* 0x00000000060c7348 */ /* 0x000fea0003c00000 */
[----:B------:R-:W-:Y:S02]  /*7480*/  ELECT P0, UR62, PT ;  /* 0x00000000003e782f */ /* 0x000fe40003800000 */
[----:B------:R-:W-:Y:S01]  /*7490*/  MOV R6, UR62 ;  /* 0x0000003e00067c02 */ /* 0x000fe20008000f00 */
[----:B------:R-:W-:Y:S10]  /*74a0*/  ENDCOLLECTIVE ;  /* 0x000000000000791b */ /* 0x000ff40003800000 */
.L_x_147:
[----:B------:R-:W-:Y:S05]  /*74b0*/  BSYNC B1 ;  /* 0x0000000000017941 */ /* 0x000fea0003800000 */
.L_x_146:
[----:B------:R-:W-:Y:S05]  /*74c0*/  BRA `(.L_x_148) ;  /* 0xffffffe800447947 */ /* 0x000fea000383ffff */
.L_x_116:
[----:B-1----:R1:W2:Y:S02]  /*74d0*/  SYNCS.PHASECHK.TRANS64.TRYWAIT P0, [R20+URZ+0x90], R9 ;  /* 0x00009009140075a7 */ /* 0x0022a4000800017f */
[----:B--2---:R-:W-:Y:S05]  /*74e0*/  @!P0 NANOSLEEP.SYNCS 0x989680 ;  /* 0x009896800000895d */ /* 0x004fea0003900000 */
[----:B------:R-:W2:Y:S02]  /*74f0*/  @!P0 SYNCS.PHASECHK.TRANS64 P0, [R20+URZ+0x90], R9 ;  /* 0x00009009140085a7 */ /* 0x000ea4000800007f */
[----:B--2---:R-:W-:Y:S05]  /*7500*/  @!P0 BRA `(.L_x_116) ;  /* 0xfffffffc00f08947 */ /* 0x004fea000383ffff */
[----:B------:R-:W-:Y:S05]  /*7510*/  BRA `(.L_x_149) ;  /* 0xffffffe800847947 */ /* 0x000fea000383ffff */
.L_x_124:
[----:B------:R-:W-:Y:S01]  /*7520*/  BSSY B0, `(.L_x_150) ;  /* 0x0000006000007945 */ /* 0x000fe20003800000 */
[----:B------:R-:W-:-:S07]  /*7530*/  IMAD.MOV.U32 R6, RZ, RZ, -0x1 ;  /* 0xffffffffff067424 */ /* 0x000fce00078e00ff */
[----:B------:R-:W-:Y:S05]  /*7540*/  WARPSYNC.COLLECTIVE R6, `(.L_x_151) ;  /* 0x00000000060c7348 */ /* 0x000fea0003c00000 */
[----:B------:R-:W-:Y:S02]  /*7550*/  ELECT P0, UR62, PT ;  /* 0x00000000003e782f */ /* 0x000fe40003800000 */
[----:B------:R-:W-:Y:S01]  /*7560*/  MOV R6, UR62 ;  /* 0x0000003e00067c02 */ /* 0x000fe20008000f00 */
[----:B------:R-:W-:Y:S10]  /*7570*/  ENDCOLLECTIVE ;  /* 0x000000000000791b */ /* 0x000ff40003800000 */
.L_x_151:
[----:B------:R-:W-:Y:S05]  /*7580*/  BSYNC B0 ;  /* 0x0000000000007941 */ /* 0x000fea0003800000 */
.L_x_150:
[----:B------:R-:W-:Y:S05]  /*7590*/  BRA `(.L_x_152) ;  /* 0xfffffff000d07947 */ /* 0x000fea000383ffff */
.L_x_128:
[----:B0-----:R0:W1:Y:S02]  /*75a0*/  SYNCS.PHASECHK.TRANS64.TRYWAIT P0, [R7+URZ], R4 ;  /* 0x00000004070075a7 */ /* 0x001064000800017f */
[----:B-1----:R-:W-:Y:S05]  /*75b0*/  @!P0 NANOSLEEP.SYNCS 0x989680 ;  /* 0x009896800000895d */ /* 0x002fea0003900000 */
[----:B------:R-:W1:Y:S02]  /*75c0*/  @!P0 SYNCS.PHASECHK.TRANS64 P0, [R7+URZ], R4 ;  /* 0x00000004070085a7 */ /* 0x000e64000800007f */
[----:B-1----:R-:W-:Y:S05]  /*75d0*/  @!P0 BRA `(.L_x_128) ;  /* 0xfffffffc00f08947 */ /* 0x002fea000383ffff */
[----:B------:R-:W-:Y:S05]  /*75e0*/  BRA `(.L_x_153) ;  /* 0xfffffff400107947 */ /* 0x000fea000383ffff */
.L_x_129:
[----:B0-----:R0:W1:Y:S02]  /*75f0*/  SYNCS.PHASECHK.TRANS64.TRYWAIT P0, [R8+URZ], R5 ;  /* 0x00000005080075a7 */ /* 0x001064000800017f */
[----:B-1----:R-:W-:Y:S05]  /*7600*/  @!P0 NANOSLEEP.SYNCS 0x989680 ;  /* 0x009896800000895d */ /* 0x002fea0003900000 */
[----:B------:R-:W1:Y:S02]  /*7610*/  @!P0 SYNCS.PHASECHK.TRANS64 P0, [R8+URZ], R5 ;  /* 0x00000005080085a7 */ /* 0x000e64000800007f */
[----:B-1----:R-:W-:Y:S05]  /*7620*/  @!P0 BRA `(.L_x_129) ;  /* 0xfffffffc00f08947 */ /* 0x002fea000383ffff */
[----:B------:R-:W-:Y:S05]  /*7630*/  BRA `(.L_x_154) ;  /* 0xfffffff400207947 */ /* 0x000fea000383ffff */
.L_x_130:
[----:B0-----:R0:W1:Y:S02]  /*7640*/  SYNCS.PHASECHK.TRANS64.TRYWAIT P0, [R9+URZ], R4 ;  /* 0x00000004090075a7 */ /* 0x001064000800017f */
[----:B-1----:R-:W-:Y:S05]  /*7650*/  @!P0 NANOSLEEP.SYNCS 0x989680 ;  /* 0x009896800000895d */ /* 0x002fea0003900000 */
[----:B------:R-:W1:Y:S02]  /*7660*/  @!P0 SYNCS.PHASECHK.TRANS64 P0, [R9+URZ], R4 ;  /* 0x00000004090085a7 */ /* 0x000e64000800007f */
[----:B-1----:R-:W-:Y:S05]  /*7670*/  @!P0 BRA `(.L_x_130) ;  /* 0xfffffffc00f08947 */ /* 0x002fea000383ffff */
[----:B------:R-:W-:Y:S05]  /*7680*/  BRA `(.L_x_155) ;  /* 0xfffffff400307947 */ /* 0x000fea000383ffff */
.L_x_131:
[----:B0-----:R0:W1:Y:S02]  /*7690*/  SYNCS.PHASECHK.TRANS64.TRYWAIT P0, [R8+URZ], R5 ;  /* 0x00000005080075a7 */ /* 0x001064000800017f */
[----:B-1----:R-:W-:Y:S05]  /*76a0*/  @!P0 NANOSLEEP.SYNCS 0x989680 ;  /* 0x009896800000895d */ /* 0x002fea0003900000 */
[----:B------:R-:W1:Y:S02]  /*76b0*/  @!P0 SYNCS.PHASECHK.TRANS64 P0, [R8+URZ], R5 ;  /* 0x00000005080085a7 */ /* 0x000e64000800007f */
[----:B-1----:R-:W-:Y:S05]  /*76c0*/  @!P0 BRA `(.L_x_131) ;  /* 0xfffffffc00f08947 */ /* 0x002fea000383ffff */
[----:B------:R-:W-:Y:S05]  /*76d0*/  BRA `(.L_x_156) ;  /* 0xfffffff400407947 */ /* 0x000fea000383ffff */
.L_x_132:
[----:B0-----:R0:W1:Y:S02]  /*76e0*/  SYNCS.PHASECHK.TRANS64.TRYWAIT P0, [R9+URZ], R4 ;  /* 0x00000004090075a7 */ /* 0x001064000800017f */
[----:B-1----:R-:W-:Y:S05]  /*76f0*/  @!P0 NANOSLEEP.SYNCS 0x989680 ;  /* 0x009896800000895d */ /* 0x002fea0003900000 */
[----:B------:R-:W1:Y:S02]  /*7700*/  @!P0 SYNCS.PHASECHK.TRANS64 P0, [R9+URZ], R4 ;  /* 0x00000004090085a7 */ /* 0x000e64000800007f */
[----:B-1----:R-:W-:Y:S05]  /*7710*/  @!P0 BRA `(.L_x_132) ;  /* 0xfffffffc00f08947 */ /* 0x002fea000383ffff */
[----:B------:R-:W-:Y:S05]  /*7720*/  BRA `(.L_x_157) ;  /* 0xfffffff400507947 */ /* 0x000fea000383ffff */
.L_x_133:
[----:B0-----:R0:W1:Y:S02]  /*7730*/  SYNCS.PHASECHK.TRANS64.TRYWAIT P0, [R8+URZ], R5 ;  /* 0x00000005080075a7 */ /* 0x001064000800017f */
[----:B-1----:R-:W-:Y:S05]  /*7740*/  @!P0 NANOSLEEP.SYNCS 0x989680 ;  /* 0x009896800000895d */ /* 0x002fea0003900000 */
[----:B------:R-:W1:Y:S02]  /*7750*/  @!P0 SYNCS.PHASECHK.TRANS64 P0, [R8+URZ], R5 ;  /* 0x00000005080085a7 */ /* 0x000e64000800007f */
[----:B-1----:R-:W-:Y:S05]  /*7760*/  @!P0 BRA `(.L_x_133) ;  /* 0xfffffffc00f08947 */ /* 0x002fea000383ffff */
[----:B------:R-:W-:Y:S05]  /*7770*/  BRA `(.L_x_158) ;  /* 0xfffffff400607947 */ /* 0x000fea000383ffff */
.L_x_134:
[----:B0-----:R0:W1:Y:S02]  /*7780*/  SYNCS.PHASECHK.TRANS64.TRYWAIT P0, [R9+URZ], R4 ;  /* 0x00000004090075a7 */ /* 0x001064000800017f */
[----:B-1----:R-:W-:Y:S05]  /*7790*/  @!P0 NANOSLEEP.SYNCS 0x989680 ;  /* 0x009896800000895d */ /* 0x002fea0003900000 */
[----:B------:R-:W1:Y:S02]  /*77a0*/  @!P0 SYNCS.PHASECHK.TRANS64 P0, [R9+URZ], R4 ;  /* 0x00000004090085a7 */ /* 0x000e64000800007f */
[----:B-1----:R-:W-:Y:S05]  /*77b0*/  @!P0 BRA `(.L_x_134) ;  /* 0xfffffffc00f08947 */ /* 0x002fea000383ffff */
[----:B------:R-:W-:Y:S05]  /*77c0*/  BRA `(.L_x_159) ;  /* 0xfffffff400707947 */ /* 0x000fea000383ffff */
.L_x_135:
[----:B0-----:R0:W1:Y:S02]  /*77d0*/  SYNCS.PHASECHK.TRANS64.TRYWAIT P0, [R8+URZ], R5 ;  /* 0x00000005080075a7 */ /* 0x001064000800017f */
[----:B-1----:R-:W-:Y:S05]  /*77e0*/  @!P0 NANOSLEEP.SYNCS 0x989680 ;  /* 0x009896800000895d */ /* 0x002fea0003900000 */
[----:B------:R-:W1:Y:S02]  /*77f0*/  @!P0 SYNCS.PHASECHK.TRANS64 P0, [R8+URZ], R5 ;  /* 0x00000005080085a7 */ /* 0x000e64000800007f */
[----:B-1----:R-:W-:Y:S05]  /*7800*/  @!P0 BRA `(.L_x_135) ;  /* 0xfffffffc00f08947 */ /* 0x002fea000383ffff */
[----:B------:R-:W-:Y:S05]  /*7810*/  BRA `(.L_x_160) ;  /* 0xfffffff400807947 */ /* 0x000fea000383ffff */
.L_x_136:
[----:B0-----:R0:W1:Y:S02]  /*7820*/  SYNCS.PHASECHK.TRANS64.TRYWAIT P0, [R9+URZ], R4 ;  /* 0x00000004090075a7 */ /* 0x001064000800017f */
[----:B-1----:R-:W-:Y:S05]  /*7830*/  @!P0 NANOSLEEP.SYNCS 0x989680 ;  /* 0x009896800000895d */ /* 0x002fea0003900000 */
[----:B------:R-:W1:Y:S02]  /*7840*/  @!P0 SYNCS.PHASECHK.TRANS64 P0, [R9+URZ], R4 ;  /* 0x00000004090085a7 */ /* 0x000e64000800007f */
[----:B-1----:R-:W-:Y:S05]  /*7850*/  @!P0 BRA `(.L_x_136) ;  /* 0xfffffffc00f08947 */ /* 0x002fea000383ffff */
[----:B------:R-:W-:Y:S05]  /*7860*/  BRA `(.L_x_161) ;  /* 0xfffffff400907947 */ /* 0x000fea000383ffff */
.L_x_137:
[----:B0-----:R0:W1:Y:S02]  /*7870*/  SYNCS.PHASECHK.TRANS64.TRYWAIT P0, [R8+URZ], R5 ;  /* 0x00000005080075a7 */ /* 0x001064000800017f */
[----:B-1----:R-:W-:Y:S05]  /*7880*/  @!P0 NANOSLEEP.SYNCS 0x989680 ;  /* 0x009896800000895d */ /* 0x002fea0003900000 */
[----:B------:R-:W1:Y:S02]  /*7890*/  @!P0 SYNCS.PHASECHK.TRANS64 P0, [R8+URZ], R5 ;  /* 0x00000005080085a7 */ /* 0x000e64000800007f */
[----:B-1----:R-:W-:Y:S05]  /*78a0*/  @!P0 BRA `(.L_x_137) ;  /* 0xfffffffc00f08947 */ /* 0x002fea000383ffff */
[----:B------:R-:W-:Y:S05]  /*78b0*/  BRA `(.L_x_162) ;  /* 0xfffffff400a07947 */ /* 0x000fea000383ffff */
.L_x_138:
[----:B0-----:R0:W1:Y:S02]  /*78c0*/  SYNCS.PHASECHK.TRANS64.TRYWAIT P0, [R9+URZ], R4 ;  /* 0x00000004090075a7 */ /* 0x001064000800017f */
[----:B-1----:R-:W-:Y:S05]  /*78d0*/  @!P0 NANOSLEEP.SYNCS 0x989680 ;  /* 0x009896800000895d */ /* 0x002fea0003900000 */
[----:B------:R-:W1:Y:S02]  /*78e0*/  @!P0 SYNCS.PHASECHK.TRANS64 P0, [R9+URZ], R4 ;  /* 0x00000004090085a7 */ /* 0x000e64000800007f */
[----:B-1----:R-:W-:Y:S05]  /*78f0*/  @!P0 BRA `(.L_x_138) ;  /* 0xfffffffc00f08947 */ /* 0x002fea000383ffff */
[----:B------:R-:W-:Y:S05]  /*7900*/  BRA `(.L_x_163) ;  /* 0xfffffff400b07947 */ /* 0x000fea000383ffff */
.L_x_139:
[----:B0-----:R0:W1:Y:S02]  /*7910*/  SYNCS.PHASECHK.TRANS64.TRYWAIT P0, [R8+URZ], R5 ;  /* 0x00000005080075a7 */ /* 0x001064000800017f */
[----:B-1----:R-:W-:Y:S05]  /*7920*/  @!P0 NANOSLEEP.SYNCS 0x989680 ;  /* 0x009896800000895d */ /* 0x002fea0003900000 */
[----:B------:R-:W1:Y:S02]  /*7930*/  @!P0 SYNCS.PHASECHK.TRANS64 P0, [R8+URZ], R5 ;  /* 0x00000005080085a7 */ /* 0x000e64000800007f */
[----:B-1----:R-:W-:Y:S05]  /*7940*/  @!P0 BRA `(.L_x_139) ;  /* 0xfffffffc00f08947 */ /* 0x002fea000383ffff */
[----:B------:R-:W-:Y:S05]  /*7950*/  BRA `(.L_x_164) ;  /* 0xfffffff400c07947 */ /* 0x000fea000383ffff */
.L_x_140:
[----:B0-----:R0:W1:Y:S02]  /*7960*/  SYNCS.PHASECHK.TRANS64.TRYWAIT P0, [R9+URZ], R4 ;  /* 0x00000004090075a7 */ /* 0x001064000800017f */
[----:B-1----:R-:W-:Y:S05]  /*7970*/  @!P0 NANOSLEEP.SYNCS 0x989680 ;  /* 0x009896800000895d */ /* 0x002fea0003900000 */
[----:B------:R-:W1:Y:S02]  /*7980*/  @!P0 SYNCS.PHASECHK.TRANS64 P0, [R9+URZ], R4 ;  /* 0x00000004090085a7 */ /* 0x000e64000800007f */
[----:B-1----:R-:W-:Y:S05]  /*7990*/  @!P0 BRA `(.L_x_140) ;  /* 0xfffffffc00f08947 */ /* 0x002fea000383ffff */
[----:B------:R-:W-:Y:S05]  /*79a0*/  BRA `(.L_x_165) ;  /* 0xfffffff400d07947 */ /* 0x000fea000383ffff */
.L_x_141:
[----:B0-----:R0:W1:Y:S02]  /*79b0*/  SYNCS.PHASECHK.TRANS64.TRYWAIT P0, [R8+URZ], R5 ;  /* 0x00000005080075a7 */ /* 0x001064000800017f */
[----:B-1----:R-:W-:Y:S05]  /*79c0*/  @!P0 NANOSLEEP.SYNCS 0x989680 ;  /* 0x009896800000895d */ /* 0x002fea0003900000 */
[----:B------:R-:W1:Y:S02]  /*79d0*/  @!P0 SYNCS.PHASECHK.TRANS64 P0, [R8+URZ], R5 ;  /* 0x00000005080085a7 */ /* 0x000e64000800007f */
[----:B-1----:R-:W-:Y:S05]  /*79e0*/  @!P0 BRA `(.L_x_141) ;  /* 0xfffffffc00f08947 */ /* 0x002fea000383ffff */
[----:B------:R-:W-:Y:S05]  /*79f0*/  BRA `(.L_x_166) ;  /* 0xfffffff400e07947 */ /* 0x000fea000383ffff */
.L_x_142:
[----:B0-----:R0:W1:Y:S02]  /*7a00*/  SYNCS.PHASECHK.TRANS64.TRYWAIT P0, [R9+URZ], R4 ;  /* 0x00000004090075a7 */ /* 0x001064000800017f */
[----:B-1----:R-:W-:Y:S05]  /*7a10*/  @!P0 NANOSLEEP.SYNCS 0x989680 ;  /* 0x009896800000895d */ /* 0x002fea0003900000 */
[----:B------:R-:W1:Y:S02]  /*7a20*/  @!P0 SYNCS.PHASECHK.TRANS64 P0, [R9+URZ], R4 ;  /* 0x00000004090085a7 */ /* 0x000e64000800007f */
[----:B-1----:R-:W-:Y:S05]  /*7a30*/  @!P0 BRA `(.L_x_142) ;  /* 0xfffffffc00f08947 */ /* 0x002fea000383ffff */
[----:B------:R-:W-:Y:S05]  /*7a40*/  BRA `(.L_x_167) ;  /* 0xfffffff400f07947 */ /* 0x000fea000383ffff */
.L_x_143:
[----:B0-----:R0:W1:Y:S02]  /*7a50*/  SYNCS.PHASECHK.TRANS64.TRYWAIT P0, [R8+URZ], R5 ;  /* 0x00000005080075a7 */ /* 0x001064000800017f */
[----:B-1----:R-:W-:Y:S05]  /*7a60*/  @!P0 NANOSLEEP.SYNCS 0x989680 ;  /* 0x009896800000895d */ /* 0x002fea0003900000 */
[----:B------:R-:W1:Y:S02]  /*7a70*/  @!P0 SYNCS.PHASECHK.TRANS64 P0, [R8+URZ], R5 ;  /* 0x00000005080085a7 */ /* 0x000e64000800007f */
[----:B-1----:R-:W-:Y:S05]  /*7a80*/  @!P0 BRA `(.L_x_143) ;  /* 0xfffffffc00f08947 */ /* 0x002fea000383ffff */
[----:B------:R-:W-:Y:S05]  /*7a90*/  BRA `(.L_x_168) ;  /* 0xfffffff800007947 */ /* 0x000fea000383ffff */
.L_x_144:
[----:B-1----:R1:W2:Y:S02]  /*7aa0*/  SYNCS.PHASECHK.TRANS64.TRYWAIT P0, [R11+URZ], R6 ;  /* 0x000000060b0075a7 */ /* 0x0022a4000800017f */
[----:B--2---:R-:W-:Y:S05]  /*7ab0*/  @!P0 NANOSLEEP.SYNCS 0x989680 ;  /* 0x009896800000895d */ /* 0x004fea0003900000 */
[----:B------:R-:W2:Y:S02]  /*7ac0*/  @!P0 SYNCS.PHASECHK.TRANS64 P0, [R11+URZ], R6 ;  /* 0x000000060b0085a7 */ /* 0x000ea4000800007f */
[----:B--2---:R-:W-:Y:S05]  /*7ad0*/  @!P0 BRA `(.L_x_144) ;  /* 0xfffffffc00f08947 */ /* 0x004fea000383ffff */
[----:B------:R-:W-:Y:S05]  /*7ae0*/  BRA `(.L_x_169) ;  /* 0xfffffff800087947 */ /* 0x000fea000383ffff */
.L_x_170:
[----:B------:R-:W-:-:S00]  /*7af0*/  BRA `(.L_x_170) ;  /* 0xfffffffc00fc7947 */ /* 0x000fc0000383ffff */
[----:B------:R-:W-:-:S00]  /*7b00*/  NOP ;  /* 0x0000000000007918 */ /* 0x000fc00000000000 */
[----:B------:R-:W-:-:S00]  /*7b10*/  NOP ;  /* 0x0000000000007918 */ /* 0x000fc00000000000 */
[----:B------:R-:W-:-:S00]  /*7b20*/  NOP ;  /* 0x0000000000007918 */ /* 0x000fc00000000000 */
[----:B------:R-:W-:-:S00]  /*7b30*/  NOP ;  /* 0x0000000000007918 */ /* 0x000fc00000000000 */
[----:B------:R-:W-:-:S00]  /*7b40*/  NOP ;  /* 0x0000000000007918 */ /* 0x000fc00000000000 */
[----:B------:R-:W-:-:S00]  /*7b50*/  NOP ;  /* 0x0000000000007918 */ /* 0x000fc00000000000 */
[----:B------:R-:W-:-:S00]  /*7b60*/  NOP ;  /* 0x0000000000007918 */ /* 0x000fc00000000000 */
[----:B------:R-:W-:-:S00]  /*7b70*/  NOP ;  /* 0x0000000000007918 */ /* 0x000fc00000000000 */
.L_x_171:


//--------------------- .nv.shared._ZN7cutlass13device_kernelINS_4gemm6kernel13GemmUniversalIN4cute5tupleIJiiiiEEENS1_10collective13CollectiveMmaINS1_37MainloopSm90TmaGmmaWarpSpecializedFP8ILi18ENS5_IJNS4_1CILi1EEENSA_ILi2EEESB_EEENS1_35KernelTmaWarpSpecializedCooperativeEEENS5_IJNSA_ILi128EEENSA_ILi64EEESH_EEENS_12float_e5m2_tENS5_IJlSB_lEEESJ_SK_NS4_8TiledMMAINS4_8MMA_AtomIJNS4_4SM904GMMA30MMA_64x64x32_F32E5M2E5M2_SS_TNILNSO_7ScaleInE1ELSQ_1EEEEEENS4_6LayoutINS5_IJSC_SB_SB_EEENS5_IJSB_NSA_ILi0EEESV_EEEEENS5_IJNS4_10UnderscoreESY_SY_EEEEENS4_23SM90_TMA_LOAD_MULTICASTENS4_14ComposedLayoutINS4_7SwizzleILi2ELi4ELi3EEENS4_18smem_ptr_flag_bitsILi8EEENST_INS5_IJNSA_ILi8EEESH_EEENS5_IJSH_SB_EEEEEEEvNS4_8identityENS4_13SM90_TMA_LOADES1B_vS1C_EENS_8epilogue10collective6detail29Sm90TmaWarpSpecializedAdapterINS1G_15DefaultEpilogueISJ_SK_SK_NS1F_6thread17LinearCombinationISJ_Li1EffLNS1K_9ScaleType4KindE0ELNS_15FloatRoundStyleE2ESJ_EENS1_15EpilogueDefaultEEEEEvvEEEEvNT_6ParamsE --------------------------
	.section	.nv.shared._ZN7cutlass13device_kernelINS_4gemm6kernel13GemmUniversalIN4cute5tupleIJiiiiEEENS1_10collective13CollectiveMmaINS1_37MainloopSm90TmaGmmaWarpSpecializedFP8ILi18ENS5_IJNS4_1CILi1EEENSA_ILi2EEESB_EEENS1_35KernelTmaWarpSpecializedCooperativeEEENS5_IJNSA_ILi128EEENSA_ILi64EEESH_EEENS_12float_e5m2_tENS5_IJlSB_lEEESJ_SK_NS4_8TiledMMAINS4_8MMA_AtomIJNS4_4SM904GMMA30MMA_64x64x32_F32E5M2E5M2_SS_TNILNSO_7ScaleInE1ELSQ_1EEEEEENS4_6LayoutINS5_IJSC_SB_SB_EEENS5_IJSB_NSA_ILi0EEESV_EEEEENS5_IJNS4_10UnderscoreESY_SY_EEEEENS4_23SM90_TMA_LOAD_MULTICASTENS4_14ComposedLayoutINS4_7SwizzleILi2ELi4ELi3EEENS4_18smem_ptr_flag_bitsILi8EEENST_INS5_IJNSA_ILi8EEESH_EEENS5_IJSH_SB_EEEEEEEvNS4_8identityENS4_13SM90_TMA_LOADES1B_vS1C_EENS_8epilogue10collective6detail29Sm90TmaWarpSpecializedAdapterINS1G_15DefaultEpilogueISJ_SK_SK_NS1F_6thread17LinearCombinationISJ_Li1EffLNS1K_9ScaleType4KindE0ELNS_15FloatRoundStyleE2ESJ_EENS1_15EpilogueDefaultEEEEEvvEEEEvNT_6ParamsE,"aw",@nobits
	.sectionflags	@""
	.align	16
	.zero		1024


//--------------------- .nv.shared.reserved.0     --------------------------
	.section	.nv.shared.reserved.0,"aw",@nobits
	.weak		__nv_reservedSMEM_offset_0_alias
	.size		__nv_reservedSMEM_offset_0_alias, 0, 0
	.other		__nv_reservedSMEM_offset_0_alias,@"STO_CUDA_RESERVED_SHARED STV_DEFAULT"
__nv_reservedSMEM_offset_0_alias:
	.zero		0


//--------------------- .nv.global                --------------------------
	.section	.nv.global,"aw",@nobits
.nv.global:
	.type		_ZN40_INTERNAL_a6ad09b7_4_k_cu_d3970742_286014cute1_E,@object
	.size		_ZN40_INTERNAL_a6ad09b7_4_k_cu_d3970742_286014cute1_E,(_ZN40_INTERNAL_a6ad09b7_4_k_cu_d3970742_286014cuda3std3__45__cpo6cbeginE - _ZN40_INTERNAL_a6ad09b7_4_k_cu_d3970742_286014cute1_E)
_ZN40_INTERNAL_a6ad09b7_4_k_cu_d3970742_286014cute1_E:
	.zero		1
	.type		_ZN40_INTERNAL_a6ad09b7_4_k_cu_d3970742_286014cuda3std3__45__cpo6cbeginE,@object
	.size		_ZN40_INTERNAL_a6ad09b7_4_k_cu_d3970742_286014cuda3std3__45__cpo6cbeginE,(_ZN40_INTERNAL_a6ad09b7_4_k_cu_d3970742_286014cuda3std3__48in_placeE - _ZN40_INTERNAL_a6ad09b7_4_k_cu_d3970742_286014cuda3std3__45__cpo6cbeginE)
_ZN40_INTERNAL_a6ad09b7_4_k_cu_d3970742_286014cuda3std3__45__cpo6cbeginE:
	.zero		1
	.type		_ZN40_INTERNAL_a6ad09b7_4_k_cu_d3970742_286014cuda3std3__48in_placeE,@object
	.size		_ZN40_INTERNAL_a6ad09b7_4_k_cu_d3970742_286014cuda3std3__48in_placeE,(_ZN40_INTERNAL_a6ad09b7_4_k_cu_d3970742_286014cuda3std6ranges3__45__cpo9iter_moveE - _ZN40_INTERNAL_a6ad09b7_4_k_cu_d3970742_286014cuda3std3__48in_placeE)
_ZN40_INTERNAL_a6ad09b7_4_k_cu_d3970742_286014cuda3std3__48in_placeE:
	.zero		1
	.type		_ZN40_INTERNAL_a6ad09b7_4_k_cu_d3970742_286014cuda3std6ranges3__45__cpo9iter_moveE,@object
	.size		_ZN40_INTERNAL_a6ad09b7_4_k_cu_d3970742_286014cuda3std6ranges3__45__cpo9iter_moveE,(_ZN40_INTERNAL_a6ad09b7_4_k_cu_d3970742_286014cuda3std3__45__cpo5beginE - _ZN40_INTERNAL_a6ad09b7_4_k_cu_d3970742_286014cuda3std6ranges3__45__cpo9iter_moveE)
_ZN40_INTERNAL_a6ad09b7_4_k_cu_d3970742_286014cuda3std6ranges3__45__cpo9iter_moveE:
	.zero		1
	.type		_ZN40_INTERNAL_a6ad09b7_4_k_cu_d3970742_286014cuda3std3__45__cpo5beginE,@object
	.size		_ZN40_INTERNAL_a6ad09b7_4_k_cu_d3970742_286014cuda3std3__45__cpo5beginE,(_ZN40_INTERNAL_a6ad09b7_4_k_cu_d3970742_286014cuda3std3__442_GLOBAL__N__a6ad09b7_4_k_cu_d3970742_286016ignoreE - _ZN40_INTERNAL_a6ad09b7_4_k_cu_d3970742_286014cuda3std3__45__cpo5beginE)
_ZN40_INTERNAL_a6ad09b7_4_k_cu_d3970742_286014cuda3std3__45__cpo5beginE:
	.zero		1
	.type		_ZN40_INTERNAL_a6ad09b7_4_k_cu_d3970742_286014cuda3std3__442_GLOBAL__N__a6ad09b7_4_k_cu_d3970742_286016ignoreE,@object
	.size		_ZN40_INTERNAL_a6ad09b7_4_k_cu_d3970742_286014cuda3std3__442_GLOBAL__N__a6ad09b7_4_k_cu_d3970742_286016ignoreE,(_ZN40_INTERNAL_a6ad09b7_4_k_cu_d3970742_286014cute7productE - _ZN40_INTERNAL_a6ad09b7_4_k_cu_d3970742_286014cuda3std3__442_GLOBAL__N__a6ad09b7_4_k_cu_d3970742_286016ignoreE)
_ZN40_INTERNAL_a6ad09b7_4_k_cu_d3970742_286014cuda3std3__442_GLOBAL__N__a6ad09b7_4_k_cu_d3970742_286016ignoreE:
	.zero		1
	.type		_ZN40_INTERNAL_a6ad09b7_4_k_cu_d3970742_286014cute7productE,@object
	.size		_ZN40_INTERNAL_a6ad09b7_4_k_cu_d3970742_286014cute7productE,(_ZN40_INTERNAL_a6ad09b7_4_k_cu_d3970742_286014cuda3std3__45__cpo3endE - _ZN40_INTERNAL_a6ad09b7_4_k_cu_d3970742_286014cute7productE)
_ZN40_INTERNAL_a6ad09b7_4_k_cu_d3970742_286014cute7productE:
	.zero		1
	.type		_ZN40_INTERNAL_a6ad09b7_4_k_cu_d3970742_286014cuda3std3__45__cpo3endE,@object
	.size		_ZN40_INTERNAL_a6ad09b7_4_k_cu_d3970742_286014cuda3std3__45__cpo3endE,(_ZN40_INTERNAL_a6ad09b7_4_k_cu_d3970742_286014cuda3std3__419piecewise_constructE - _ZN40_INTERNAL_a6ad09b7_4_k_cu_d3970742_286014cuda3std3__45__cpo3endE)
_ZN40_INTERNAL_a6ad09b7_4_k_cu_d3970742_286014cuda3std3__45__cpo3endE:
	.zero		1
	.type		_ZN40_INTERNAL_a6ad09b7_4_k_cu_d3970742_286014cuda3std3__419piecewise_constructE,@object
	.size		_ZN40_INTERNAL_a6ad09b7_4_k_cu_d3970742_286014cuda3std3__419piecewise_constructE,(_ZN40_INTERNAL_a6ad09b7_4_k_cu_d3970742_286014cuda3std3__45__cpo4cendE - _ZN40_INTERNAL_a6ad09b7_4_k_cu_d3970742_286014cuda3std3__419piecewise_constructE)
_ZN40_INTERNAL_a6ad09b7_4_k_cu_d3970742_286014cuda3std3__419piecewise_constructE:
	.zero		1
	.type		_ZN40_INTERNAL_a6ad09b7_4_k_cu_d3970742_286014cuda3std3__45__cpo4cendE,@object
	.size		_ZN40_INTERNAL_a6ad09b7_4_k_cu_d3970742_286014cuda3std3__45__cpo4cendE,(_ZN40_INTERNAL_a6ad09b7_4_k_cu_d3970742_286014cuda3std6ranges3__45__cpo4swapE - _ZN40_INTERNAL_a6ad09b7_4_k_cu_d3970742_286014cuda3std3__45__cpo4cendE)
_ZN40_INTERNAL_a6ad09b7_4_k_cu_d3970742_286014cuda3std3__45__cpo4cendE:
	.zero		1
	.type		_ZN40_INTERNAL_a6ad09b7_4_k_cu_d3970742_286014cuda3std6ranges3__45__cpo4swapE,@object
	.size		_ZN40_INTERNAL_a6ad09b7_4_k_cu_d3970742_286014cuda3std6ranges3__45__cpo4swapE,(.L_7 - _ZN40_INTERNAL_a6ad09b7_4_k_cu_d3970742_286014cuda3std6ranges3__45__cpo4swapE)
_ZN40_INTERNAL_a6ad09b7_4_k_cu_d3970742_286014cuda3std6ranges3__45__cpo4swapE:
	.zero		1
.L_7:


//--------------------- .nv.constant0._ZN7cutlass13device_kernelINS_4gemm6kernel13GemmUniversalIN4cute5tupleIJiiiiEEENS1_10collective13CollectiveMmaINS1_37MainloopSm90TmaGmmaWarpSpecializedFP8ILi18ENS5_IJNS4_1CILi1EEENSA_ILi2EEESB_EEENS1_35KernelTmaWarpSpecializedCooperativeEEENS5_IJNSA_ILi128EEENSA_ILi64EEESH_EEENS_12float_e5m2_tENS5_IJlSB_lEEESJ_SK_NS4_8TiledMMAINS4_8MMA_AtomIJNS4_4SM904GMMA30MMA_64x64x32_F32E5M2E5M2_SS_TNILNSO_7ScaleInE1ELSQ_1EEEEEENS4_6LayoutINS5_IJSC_SB_SB_EEENS5_IJSB_NSA_ILi0EEESV_EEEEENS5_IJNS4_10UnderscoreESY_SY_EEEEENS4_23SM90_TMA_LOAD_MULTICASTENS4_14ComposedLayoutINS4_7SwizzleILi2ELi4ELi3EEENS4_18smem_ptr_flag_bitsILi8EEENST_INS5_IJNSA_ILi8EEESH_EEENS5_IJSH_SB_EEEEEEEvNS4_8identityENS4_13SM90_TMA_LOADES1B_vS1C_EENS_8epilogue10collective6detail29Sm90TmaWarpSpecializedAdapterINS1G_15DefaultEpilogueISJ_SK_SK_NS1F_6thread17LinearCombinationISJ_Li1EffLNS1K_9ScaleType4KindE0ELNS_15FloatRoundStyleE2ESJ_EENS1_15EpilogueDefaultEEEEEvvEEEEvNT_6ParamsE --------------------------
	.section	.nv.constant0._ZN7cutlass13device_kernelINS_4gemm6kernel13GemmUniversalIN4cute5tupleIJiiiiEEENS1_10collective13CollectiveMmaINS1_37MainloopSm90TmaGmmaWarpSpecializedFP8ILi18ENS5_IJNS4_1CILi1EEENSA_ILi2EEESB_EEENS1_35KernelTmaWarpSpecializedCooperativeEEENS5_IJNSA_ILi128EEENSA_ILi64EEESH_EEENS_12float_e5m2_tENS5_IJlSB_lEEESJ_SK_NS4_8TiledMMAINS4_8MMA_AtomIJNS4_4SM904GMMA30MMA_64x64x32_F32E5M2E5M2_SS_TNILNSO_7ScaleInE1ELSQ_1EEEEEENS4_6LayoutINS5_IJSC_SB_SB_EEENS5_IJSB_NSA_ILi0EEESV_EEEEENS5_IJNS4_10UnderscoreESY_SY_EEEEENS4_23SM90_TMA_LOAD_MULTICASTENS4_14ComposedLayoutINS4_7SwizzleILi2ELi4ELi3EEENS4_18smem_ptr_flag_bitsILi8EEENST_INS5_IJNSA_ILi8EEESH_EEENS5_IJSH_SB_EEEEEEEvNS4_8identityENS4_13SM90_TMA_LOADES1B_vS1C_EENS_8epilogue10collective6detail29Sm90TmaWarpSpecializedAdapterINS1G_15DefaultEpilogueISJ_SK_SK_NS1F_6thread17LinearCombinationISJ_Li1EffLNS1K_9ScaleType4KindE0ELNS_15FloatRoundStyleE2ESJ_EENS1_15EpilogueDefaultEEEEEvvEEEEvNT_6ParamsE,"a",@progbits
	.sectionflags	@""
	.align	4
.nv.constant0._ZN7cutlass13device_kernelINS_4gemm6kernel13GemmUniversalIN4cute5tupleIJiiiiEEENS1_10collective13CollectiveMmaINS1_37MainloopSm90TmaGmmaWarpSpecializedFP8ILi18ENS5_IJNS4_1CILi1EEENSA_ILi2EEESB_EEENS1_35KernelTmaWarpSpecializedCooperativeEEENS5_IJNSA_ILi128EEENSA_ILi64EEESH_EEENS_12float_e5m2_tENS5_IJlSB_lEEESJ_SK_NS4_8TiledMMAINS4_8MMA_AtomIJNS4_4SM904GMMA30MMA_64x64x32_F32E5M2E5M2_SS_TNILNSO_7ScaleInE1ELSQ_1EEEEEENS4_6LayoutINS5_IJSC_SB_SB_EEENS5_IJSB_NSA_ILi0EEESV_EEEEENS5_IJNS4_10UnderscoreESY_SY_EEEEENS4_23SM90_TMA_LOAD_MULTICASTENS4_14ComposedLayoutINS4_7SwizzleILi2ELi4ELi3EEENS4_18smem_ptr_flag_bitsILi8EEENST_INS5_IJNSA_ILi8EEESH_EEENS5_IJSH_SB_EEEEEEEvNS4_8identityENS4_13SM90_TMA_LOADES1B_vS1C_EENS_8epilogue10collective6detail29Sm90TmaWarpSpecializedAdapterINS1G_15DefaultEpilogueISJ_SK_SK_NS1F_6thread17LinearCombinationISJ_Li1EffLNS1K_9ScaleType4KindE0ELNS_15FloatRoundStyleE2ESJ_EENS1_15EpilogueDefaultEEEEEvvEEEEvNT_6ParamsE:
	.zero		1664


//--------------------- SYMBOLS --------------------------

	.type		.nv.reservedSmem.offset0,@object
	.size		.nv.reservedSmem.offset0,0x4
